//
// Generated by NVIDIA NVVM Compiler
//
// Compiler Build ID: CL-36424714
// Cuda compilation tools, release 13.0, V13.0.88
// Based on NVVM 20.0.0
//

.version 9.0
.target sm_100
.address_size 64

	// .globl	_Z10mysgemm_v6ILi128ELi128ELi8ELi8ELi8EEviiifPfS0_fS0_
// _ZZ10mysgemm_v6ILi128ELi128ELi8ELi8ELi8EEviiifPfS0_fS0_E2As has been demoted
// _ZZ10mysgemm_v6ILi128ELi128ELi8ELi8ELi8EEviiifPfS0_fS0_E2Bs has been demoted

.visible .entry _Z10mysgemm_v6ILi128ELi128ELi8ELi8ELi8EEviiifPfS0_fS0_(
	.param .u32 _Z10mysgemm_v6ILi128ELi128ELi8ELi8ELi8EEviiifPfS0_fS0__param_0,
	.param .u32 _Z10mysgemm_v6ILi128ELi128ELi8ELi8ELi8EEviiifPfS0_fS0__param_1,
	.param .u32 _Z10mysgemm_v6ILi128ELi128ELi8ELi8ELi8EEviiifPfS0_fS0__param_2,
	.param .f32 _Z10mysgemm_v6ILi128ELi128ELi8ELi8ELi8EEviiifPfS0_fS0__param_3,
	.param .u64 .ptr .align 1 _Z10mysgemm_v6ILi128ELi128ELi8ELi8ELi8EEviiifPfS0_fS0__param_4,
	.param .u64 .ptr .align 1 _Z10mysgemm_v6ILi128ELi128ELi8ELi8ELi8EEviiifPfS0_fS0__param_5,
	.param .f32 _Z10mysgemm_v6ILi128ELi128ELi8ELi8ELi8EEviiifPfS0_fS0__param_6,
	.param .u64 .ptr .align 1 _Z10mysgemm_v6ILi128ELi128ELi8ELi8ELi8EEviiifPfS0_fS0__param_7
)
{
	.reg .pred 	%p<3>;
	.reg .b32 	%r<67>;
	.reg .b32 	%f<1103>;
	.reg .b64 	%rd<84>;
	// demoted variable
	.shared .align 4 .b8 _ZZ10mysgemm_v6ILi128ELi128ELi8ELi8ELi8EEviiifPfS0_fS0_E2As[4096];
	// demoted variable
	.shared .align 4 .b8 _ZZ10mysgemm_v6ILi128ELi128ELi8ELi8ELi8EEviiifPfS0_fS0_E2Bs[4096];
	ld.param.u32 	%r8, [_Z10mysgemm_v6ILi128ELi128ELi8ELi8ELi8EEviiifPfS0_fS0__param_2];
	ld.param.u64 	%rd7, [_Z10mysgemm_v6ILi128ELi128ELi8ELi8ELi8EEviiifPfS0_fS0__param_4];
	ld.param.u64 	%rd8, [_Z10mysgemm_v6ILi128ELi128ELi8ELi8ELi8EEviiifPfS0_fS0__param_5];
	mov.u32 	%r9, %ctaid.x;
	mov.u32 	%r10, %ctaid.y;
	mov.u32 	%r1, %tid.x;
	shr.u32 	%r2, %r1, 1;
	shl.b32 	%r3, %r10, 7;
	shl.b32 	%r4, %r9, 7;
	setp.lt.s32 	%p1, %r8, 1;
	mov.f32 	%f1039, 0f00000000;
	mov.f32 	%f1040, %f1039;
	mov.f32 	%f1041, %f1039;
	mov.f32 	%f1042, %f1039;
	mov.f32 	%f1043, %f1039;
	mov.f32 	%f1044, %f1039;
	mov.f32 	%f1045, %f1039;
	mov.f32 	%f1046, %f1039;
	mov.f32 	%f1047, %f1039;
	mov.f32 	%f1048, %f1039;
	mov.f32 	%f1049, %f1039;
	mov.f32 	%f1050, %f1039;
	mov.f32 	%f1051, %f1039;
	mov.f32 	%f1052, %f1039;
	mov.f32 	%f1053, %f1039;
	mov.f32 	%f1054, %f1039;
	mov.f32 	%f1055, %f1039;
	mov.f32 	%f1056, %f1039;
	mov.f32 	%f1057, %f1039;
	mov.f32 	%f1058, %f1039;
	mov.f32 	%f1059, %f1039;
	mov.f32 	%f1060, %f1039;
	mov.f32 	%f1061, %f1039;
	mov.f32 	%f1062, %f1039;
	mov.f32 	%f1063, %f1039;
	mov.f32 	%f1064, %f1039;
	mov.f32 	%f1065, %f1039;
	mov.f32 	%f1066, %f1039;
	mov.f32 	%f1067, %f1039;
	mov.f32 	%f1068, %f1039;
	mov.f32 	%f1069, %f1039;
	mov.f32 	%f1070, %f1039;
	mov.f32 	%f1071, %f1039;
	mov.f32 	%f1072, %f1039;
	mov.f32 	%f1073, %f1039;
	mov.f32 	%f1074, %f1039;
	mov.f32 	%f1075, %f1039;
	mov.f32 	%f1076, %f1039;
	mov.f32 	%f1077, %f1039;
	mov.f32 	%f1078, %f1039;
	mov.f32 	%f1079, %f1039;
	mov.f32 	%f1080, %f1039;
	mov.f32 	%f1081, %f1039;
	mov.f32 	%f1082, %f1039;
	mov.f32 	%f1083, %f1039;
	mov.f32 	%f1084, %f1039;
	mov.f32 	%f1085, %f1039;
	mov.f32 	%f1086, %f1039;
	mov.f32 	%f1087, %f1039;
	mov.f32 	%f1088, %f1039;
	mov.f32 	%f1089, %f1039;
	mov.f32 	%f1090, %f1039;
	mov.f32 	%f1091, %f1039;
	mov.f32 	%f1092, %f1039;
	mov.f32 	%f1093, %f1039;
	mov.f32 	%f1094, %f1039;
	mov.f32 	%f1095, %f1039;
	mov.f32 	%f1096, %f1039;
	mov.f32 	%f1097, %f1039;
	mov.f32 	%f1098, %f1039;
	mov.f32 	%f1099, %f1039;
	mov.f32 	%f1100, %f1039;
	mov.f32 	%f1101, %f1039;
	mov.f32 	%f1102, %f1039;
	@%p1 bra 	$L__BB0_3;
	ld.param.u32 	%r64, [_Z10mysgemm_v6ILi128ELi128ELi8ELi8ELi8EEviiifPfS0_fS0__param_2];
	ld.param.u32 	%r61, [_Z10mysgemm_v6ILi128ELi128ELi8ELi8ELi8EEviiifPfS0_fS0__param_1];
	mul.lo.s32 	%r12, %r64, %r3;
	shl.b32 	%r13, %r1, 2;
	and.b32  	%r14, %r13, 124;
	shr.u32 	%r15, %r1, 5;
	and.b32  	%r16, %r13, 4;
	mad.lo.s32 	%r17, %r64, %r2, %r16;
	mad.lo.s32 	%r18, %r61, %r15, %r14;
	mul.wide.s32 	%rd10, %r12, 4;
	mul.wide.u32 	%rd11, %r17, 4;
	add.s64 	%rd12, %rd10, %rd11;
	cvta.to.global.u64 	%rd13, %rd7;
	add.s64 	%rd83, %rd13, %rd12;
	mul.wide.s32 	%rd14, %r18, 4;
	mul.wide.u32 	%rd15, %r4, 4;
	add.s64 	%rd16, %rd14, %rd15;
	cvta.to.global.u64 	%rd17, %rd8;
	add.s64 	%rd82, %rd17, %rd16;
	mov.b32 	%r66, 0;
	mov.f32 	%f1039, 0f00000000;
	shl.b32 	%r20, %r1, 11;
$L__BB0_2:
	ld.param.u32 	%r65, [_Z10mysgemm_v6ILi128ELi128ELi8ELi8ELi8EEviiifPfS0_fS0__param_2];
	ld.param.u32 	%r62, [_Z10mysgemm_v6ILi128ELi128ELi8ELi8ELi8EEviiifPfS0_fS0__param_1];
	ld.global.v4.f32 	{%f197, %f198, %f199, %f200}, [%rd83];
	shl.b32 	%r21, %r1, 1;
	or.b32  	%r22, %r20, %r21;
	and.b32  	%r23, %r22, 4092;
	mov.u32 	%r24, _ZZ10mysgemm_v6ILi128ELi128ELi8ELi8ELi8EEviiifPfS0_fS0_E2As;
	add.s32 	%r25, %r24, %r23;
	st.shared.f32 	[%r25], %f197;
	st.shared.f32 	[%r25+512], %f198;
	st.shared.f32 	[%r25+1024], %f199;
	st.shared.f32 	[%r25+1536], %f200;
	ld.global.v4.f32 	{%f201, %f202, %f203, %f204}, [%rd82];
	shl.b32 	%r26, %r1, 4;
	mov.u32 	%r27, _ZZ10mysgemm_v6ILi128ELi128ELi8ELi8ELi8EEviiifPfS0_fS0_E2Bs;
	add.s32 	%r28, %r27, %r26;
	st.shared.v4.f32 	[%r28], {%f201, %f202, %f203, %f204};
	bar.sync 	0;
	and.b32  	%r29, %r21, 2016;
	add.s32 	%r30, %r24, %r29;
	ld.shared.v4.f32 	{%f205, %f206, %f207, %f208}, [%r30];
	ld.shared.v4.f32 	{%f209, %f210, %f211, %f212}, [%r30+16];
	shl.b32 	%r31, %r1, 5;
	and.b32  	%r32, %r31, 480;
	add.s32 	%r33, %r27, %r32;
	ld.shared.v4.f32 	{%f213, %f214, %f215, %f216}, [%r33];
	ld.shared.v4.f32 	{%f217, %f218, %f219, %f220}, [%r33+16];
	fma.rn.f32 	%f221, %f205, %f213, %f1086;
	fma.rn.f32 	%f222, %f205, %f214, %f1085;
	fma.rn.f32 	%f223, %f205, %f215, %f1084;
	fma.rn.f32 	%f224, %f205, %f216, %f1083;
	fma.rn.f32 	%f225, %f205, %f217, %f1082;
	fma.rn.f32 	%f226, %f205, %f218, %f1081;
	fma.rn.f32 	%f227, %f205, %f219, %f1080;
	fma.rn.f32 	%f228, %f205, %f220, %f1079;
	fma.rn.f32 	%f229, %f206, %f213, %f1078;
	fma.rn.f32 	%f230, %f206, %f214, %f1077;
	fma.rn.f32 	%f231, %f206, %f215, %f1076;
	fma.rn.f32 	%f232, %f206, %f216, %f1075;
	fma.rn.f32 	%f233, %f206, %f217, %f1074;
	fma.rn.f32 	%f234, %f206, %f218, %f1073;
	fma.rn.f32 	%f235, %f206, %f219, %f1072;
	fma.rn.f32 	%f236, %f206, %f220, %f1071;
	fma.rn.f32 	%f237, %f207, %f213, %f1070;
	fma.rn.f32 	%f238, %f207, %f214, %f1069;
	fma.rn.f32 	%f239, %f207, %f215, %f1068;
	fma.rn.f32 	%f240, %f207, %f216, %f1067;
	fma.rn.f32 	%f241, %f207, %f217, %f1066;
	fma.rn.f32 	%f242, %f207, %f218, %f1065;
	fma.rn.f32 	%f243, %f207, %f219, %f1064;
	fma.rn.f32 	%f244, %f207, %f220, %f1063;
	fma.rn.f32 	%f245, %f208, %f213, %f1062;
	fma.rn.f32 	%f246, %f208, %f214, %f1061;
	fma.rn.f32 	%f247, %f208, %f215, %f1060;
	fma.rn.f32 	%f248, %f208, %f216, %f1059;
	fma.rn.f32 	%f249, %f208, %f217, %f1058;
	fma.rn.f32 	%f250, %f208, %f218, %f1057;
	fma.rn.f32 	%f251, %f208, %f219, %f1056;
	fma.rn.f32 	%f252, %f208, %f220, %f1055;
	fma.rn.f32 	%f253, %f209, %f213, %f1054;
	fma.rn.f32 	%f254, %f209, %f214, %f1053;
	fma.rn.f32 	%f255, %f209, %f215, %f1052;
	fma.rn.f32 	%f256, %f209, %f216, %f1051;
	fma.rn.f32 	%f257, %f209, %f217, %f1050;
	fma.rn.f32 	%f258, %f209, %f218, %f1049;
	fma.rn.f32 	%f259, %f209, %f219, %f1048;
	fma.rn.f32 	%f260, %f209, %f220, %f1047;
	fma.rn.f32 	%f261, %f210, %f213, %f1046;
	fma.rn.f32 	%f262, %f210, %f214, %f1045;
	fma.rn.f32 	%f263, %f210, %f215, %f1044;
	fma.rn.f32 	%f264, %f210, %f216, %f1043;
	fma.rn.f32 	%f265, %f210, %f217, %f1042;
	fma.rn.f32 	%f266, %f210, %f218, %f1041;
	fma.rn.f32 	%f267, %f210, %f219, %f1040;
	fma.rn.f32 	%f268, %f210, %f220, %f1039;
	fma.rn.f32 	%f269, %f211, %f213, %f1087;
	fma.rn.f32 	%f270, %f211, %f214, %f1088;
	fma.rn.f32 	%f271, %f211, %f215, %f1089;
	fma.rn.f32 	%f272, %f211, %f216, %f1090;
	fma.rn.f32 	%f273, %f211, %f217, %f1091;
	fma.rn.f32 	%f274, %f211, %f218, %f1092;
	fma.rn.f32 	%f275, %f211, %f219, %f1093;
	fma.rn.f32 	%f276, %f211, %f220, %f1094;
	fma.rn.f32 	%f277, %f212, %f213, %f1095;
	fma.rn.f32 	%f278, %f212, %f214, %f1096;
	fma.rn.f32 	%f279, %f212, %f215, %f1097;
	fma.rn.f32 	%f280, %f212, %f216, %f1098;
	fma.rn.f32 	%f281, %f212, %f217, %f1099;
	fma.rn.f32 	%f282, %f212, %f218, %f1100;
	fma.rn.f32 	%f283, %f212, %f219, %f1101;
	fma.rn.f32 	%f284, %f212, %f220, %f1102;
	ld.shared.v4.f32 	{%f285, %f286, %f287, %f288}, [%r30+512];
	ld.shared.v4.f32 	{%f289, %f290, %f291, %f292}, [%r30+528];
	ld.shared.v4.f32 	{%f293, %f294, %f295, %f296}, [%r33+512];
	ld.shared.v4.f32 	{%f297, %f298, %f299, %f300}, [%r33+528];
	fma.rn.f32 	%f301, %f285, %f293, %f221;
	fma.rn.f32 	%f302, %f285, %f294, %f222;
	fma.rn.f32 	%f303, %f285, %f295, %f223;
	fma.rn.f32 	%f304, %f285, %f296, %f224;
	fma.rn.f32 	%f305, %f285, %f297, %f225;
	fma.rn.f32 	%f306, %f285, %f298, %f226;
	fma.rn.f32 	%f307, %f285, %f299, %f227;
	fma.rn.f32 	%f308, %f285, %f300, %f228;
	fma.rn.f32 	%f309, %f286, %f293, %f229;
	fma.rn.f32 	%f310, %f286, %f294, %f230;
	fma.rn.f32 	%f311, %f286, %f295, %f231;
	fma.rn.f32 	%f312, %f286, %f296, %f232;
	fma.rn.f32 	%f313, %f286, %f297, %f233;
	fma.rn.f32 	%f314, %f286, %f298, %f234;
	fma.rn.f32 	%f315, %f286, %f299, %f235;
	fma.rn.f32 	%f316, %f286, %f300, %f236;
	fma.rn.f32 	%f317, %f287, %f293, %f237;
	fma.rn.f32 	%f318, %f287, %f294, %f238;
	fma.rn.f32 	%f319, %f287, %f295, %f239;
	fma.rn.f32 	%f320, %f287, %f296, %f240;
	fma.rn.f32 	%f321, %f287, %f297, %f241;
	fma.rn.f32 	%f322, %f287, %f298, %f242;
	fma.rn.f32 	%f323, %f287, %f299, %f243;
	fma.rn.f32 	%f324, %f287, %f300, %f244;
	fma.rn.f32 	%f325, %f288, %f293, %f245;
	fma.rn.f32 	%f326, %f288, %f294, %f246;
	fma.rn.f32 	%f327, %f288, %f295, %f247;
	fma.rn.f32 	%f328, %f288, %f296, %f248;
	fma.rn.f32 	%f329, %f288, %f297, %f249;
	fma.rn.f32 	%f330, %f288, %f298, %f250;
	fma.rn.f32 	%f331, %f288, %f299, %f251;
	fma.rn.f32 	%f332, %f288, %f300, %f252;
	fma.rn.f32 	%f333, %f289, %f293, %f253;
	fma.rn.f32 	%f334, %f289, %f294, %f254;
	fma.rn.f32 	%f335, %f289, %f295, %f255;
	fma.rn.f32 	%f336, %f289, %f296, %f256;
	fma.rn.f32 	%f337, %f289, %f297, %f257;
	fma.rn.f32 	%f338, %f289, %f298, %f258;
	fma.rn.f32 	%f339, %f289, %f299, %f259;
	fma.rn.f32 	%f340, %f289, %f300, %f260;
	fma.rn.f32 	%f341, %f290, %f293, %f261;
	fma.rn.f32 	%f342, %f290, %f294, %f262;
	fma.rn.f32 	%f343, %f290, %f295, %f263;
	fma.rn.f32 	%f344, %f290, %f296, %f264;
	fma.rn.f32 	%f345, %f290, %f297, %f265;
	fma.rn.f32 	%f346, %f290, %f298, %f266;
	fma.rn.f32 	%f347, %f290, %f299, %f267;
	fma.rn.f32 	%f348, %f290, %f300, %f268;
	fma.rn.f32 	%f349, %f291, %f293, %f269;
	fma.rn.f32 	%f350, %f291, %f294, %f270;
	fma.rn.f32 	%f351, %f291, %f295, %f271;
	fma.rn.f32 	%f352, %f291, %f296, %f272;
	fma.rn.f32 	%f353, %f291, %f297, %f273;
	fma.rn.f32 	%f354, %f291, %f298, %f274;
	fma.rn.f32 	%f355, %f291, %f299, %f275;
	fma.rn.f32 	%f356, %f291, %f300, %f276;
	fma.rn.f32 	%f357, %f292, %f293, %f277;
	fma.rn.f32 	%f358, %f292, %f294, %f278;
	fma.rn.f32 	%f359, %f292, %f295, %f279;
	fma.rn.f32 	%f360, %f292, %f296, %f280;
	fma.rn.f32 	%f361, %f292, %f297, %f281;
	fma.rn.f32 	%f362, %f292, %f298, %f282;
	fma.rn.f32 	%f363, %f292, %f299, %f283;
	fma.rn.f32 	%f364, %f292, %f300, %f284;
	ld.shared.v4.f32 	{%f365, %f366, %f367, %f368}, [%r30+1024];
	ld.shared.v4.f32 	{%f369, %f370, %f371, %f372}, [%r30+1040];
	ld.shared.v4.f32 	{%f373, %f374, %f375, %f376}, [%r33+1024];
	ld.shared.v4.f32 	{%f377, %f378, %f379, %f380}, [%r33+1040];
	fma.rn.f32 	%f381, %f365, %f373, %f301;
	fma.rn.f32 	%f382, %f365, %f374, %f302;
	fma.rn.f32 	%f383, %f365, %f375, %f303;
	fma.rn.f32 	%f384, %f365, %f376, %f304;
	fma.rn.f32 	%f385, %f365, %f377, %f305;
	fma.rn.f32 	%f386, %f365, %f378, %f306;
	fma.rn.f32 	%f387, %f365, %f379, %f307;
	fma.rn.f32 	%f388, %f365, %f380, %f308;
	fma.rn.f32 	%f389, %f366, %f373, %f309;
	fma.rn.f32 	%f390, %f366, %f374, %f310;
	fma.rn.f32 	%f391, %f366, %f375, %f311;
	fma.rn.f32 	%f392, %f366, %f376, %f312;
	fma.rn.f32 	%f393, %f366, %f377, %f313;
	fma.rn.f32 	%f394, %f366, %f378, %f314;
	fma.rn.f32 	%f395, %f366, %f379, %f315;
	fma.rn.f32 	%f396, %f366, %f380, %f316;
	fma.rn.f32 	%f397, %f367, %f373, %f317;
	fma.rn.f32 	%f398, %f367, %f374, %f318;
	fma.rn.f32 	%f399, %f367, %f375, %f319;
	fma.rn.f32 	%f400, %f367, %f376, %f320;
	fma.rn.f32 	%f401, %f367, %f377, %f321;
	fma.rn.f32 	%f402, %f367, %f378, %f322;
	fma.rn.f32 	%f403, %f367, %f379, %f323;
	fma.rn.f32 	%f404, %f367, %f380, %f324;
	fma.rn.f32 	%f405, %f368, %f373, %f325;
	fma.rn.f32 	%f406, %f368, %f374, %f326;
	fma.rn.f32 	%f407, %f368, %f375, %f327;
	fma.rn.f32 	%f408, %f368, %f376, %f328;
	fma.rn.f32 	%f409, %f368, %f377, %f329;
	fma.rn.f32 	%f410, %f368, %f378, %f330;
	fma.rn.f32 	%f411, %f368, %f379, %f331;
	fma.rn.f32 	%f412, %f368, %f380, %f332;
	fma.rn.f32 	%f413, %f369, %f373, %f333;
	fma.rn.f32 	%f414, %f369, %f374, %f334;
	fma.rn.f32 	%f415, %f369, %f375, %f335;
	fma.rn.f32 	%f416, %f369, %f376, %f336;
	fma.rn.f32 	%f417, %f369, %f377, %f337;
	fma.rn.f32 	%f418, %f369, %f378, %f338;
	fma.rn.f32 	%f419, %f369, %f379, %f339;
	fma.rn.f32 	%f420, %f369, %f380, %f340;
	fma.rn.f32 	%f421, %f370, %f373, %f341;
	fma.rn.f32 	%f422, %f370, %f374, %f342;
	fma.rn.f32 	%f423, %f370, %f375, %f343;
	fma.rn.f32 	%f424, %f370, %f376, %f344;
	fma.rn.f32 	%f425, %f370, %f377, %f345;
	fma.rn.f32 	%f426, %f370, %f378, %f346;
	fma.rn.f32 	%f427, %f370, %f379, %f347;
	fma.rn.f32 	%f428, %f370, %f380, %f348;
	fma.rn.f32 	%f429, %f371, %f373, %f349;
	fma.rn.f32 	%f430, %f371, %f374, %f350;
	fma.rn.f32 	%f431, %f371, %f375, %f351;
	fma.rn.f32 	%f432, %f371, %f376, %f352;
	fma.rn.f32 	%f433, %f371, %f377, %f353;
	fma.rn.f32 	%f434, %f371, %f378, %f354;
	fma.rn.f32 	%f435, %f371, %f379, %f355;
	fma.rn.f32 	%f436, %f371, %f380, %f356;
	fma.rn.f32 	%f437, %f372, %f373, %f357;
	fma.rn.f32 	%f438, %f372, %f374, %f358;
	fma.rn.f32 	%f439, %f372, %f375, %f359;
	fma.rn.f32 	%f440, %f372, %f376, %f360;
	fma.rn.f32 	%f441, %f372, %f377, %f361;
	fma.rn.f32 	%f442, %f372, %f378, %f362;
	fma.rn.f32 	%f443, %f372, %f379, %f363;
	fma.rn.f32 	%f444, %f372, %f380, %f364;
	ld.shared.v4.f32 	{%f445, %f446, %f447, %f448}, [%r30+1536];
	ld.shared.v4.f32 	{%f449, %f450, %f451, %f452}, [%r30+1552];
	ld.shared.v4.f32 	{%f453, %f454, %f455, %f456}, [%r33+1536];
	ld.shared.v4.f32 	{%f457, %f458, %f459, %f460}, [%r33+1552];
	fma.rn.f32 	%f461, %f445, %f453, %f381;
	fma.rn.f32 	%f462, %f445, %f454, %f382;
	fma.rn.f32 	%f463, %f445, %f455, %f383;
	fma.rn.f32 	%f464, %f445, %f456, %f384;
	fma.rn.f32 	%f465, %f445, %f457, %f385;
	fma.rn.f32 	%f466, %f445, %f458, %f386;
	fma.rn.f32 	%f467, %f445, %f459, %f387;
	fma.rn.f32 	%f468, %f445, %f460, %f388;
	fma.rn.f32 	%f469, %f446, %f453, %f389;
	fma.rn.f32 	%f470, %f446, %f454, %f390;
	fma.rn.f32 	%f471, %f446, %f455, %f391;
	fma.rn.f32 	%f472, %f446, %f456, %f392;
	fma.rn.f32 	%f473, %f446, %f457, %f393;
	fma.rn.f32 	%f474, %f446, %f458, %f394;
	fma.rn.f32 	%f475, %f446, %f459, %f395;
	fma.rn.f32 	%f476, %f446, %f460, %f396;
	fma.rn.f32 	%f477, %f447, %f453, %f397;
	fma.rn.f32 	%f478, %f447, %f454, %f398;
	fma.rn.f32 	%f479, %f447, %f455, %f399;
	fma.rn.f32 	%f480, %f447, %f456, %f400;
	fma.rn.f32 	%f481, %f447, %f457, %f401;
	fma.rn.f32 	%f482, %f447, %f458, %f402;
	fma.rn.f32 	%f483, %f447, %f459, %f403;
	fma.rn.f32 	%f484, %f447, %f460, %f404;
	fma.rn.f32 	%f485, %f448, %f453, %f405;
	fma.rn.f32 	%f486, %f448, %f454, %f406;
	fma.rn.f32 	%f487, %f448, %f455, %f407;
	fma.rn.f32 	%f488, %f448, %f456, %f408;
	fma.rn.f32 	%f489, %f448, %f457, %f409;
	fma.rn.f32 	%f490, %f448, %f458, %f410;
	fma.rn.f32 	%f491, %f448, %f459, %f411;
	fma.rn.f32 	%f492, %f448, %f460, %f412;
	fma.rn.f32 	%f493, %f449, %f453, %f413;
	fma.rn.f32 	%f494, %f449, %f454, %f414;
	fma.rn.f32 	%f495, %f449, %f455, %f415;
	fma.rn.f32 	%f496, %f449, %f456, %f416;
	fma.rn.f32 	%f497, %f449, %f457, %f417;
	fma.rn.f32 	%f498, %f449, %f458, %f418;
	fma.rn.f32 	%f499, %f449, %f459, %f419;
	fma.rn.f32 	%f500, %f449, %f460, %f420;
	fma.rn.f32 	%f501, %f450, %f453, %f421;
	fma.rn.f32 	%f502, %f450, %f454, %f422;
	fma.rn.f32 	%f503, %f450, %f455, %f423;
	fma.rn.f32 	%f504, %f450, %f456, %f424;
	fma.rn.f32 	%f505, %f450, %f457, %f425;
	fma.rn.f32 	%f506, %f450, %f458, %f426;
	fma.rn.f32 	%f507, %f450, %f459, %f427;
	fma.rn.f32 	%f508, %f450, %f460, %f428;
	fma.rn.f32 	%f509, %f451, %f453, %f429;
	fma.rn.f32 	%f510, %f451, %f454, %f430;
	fma.rn.f32 	%f511, %f451, %f455, %f431;
	fma.rn.f32 	%f512, %f451, %f456, %f432;
	fma.rn.f32 	%f513, %f451, %f457, %f433;
	fma.rn.f32 	%f514, %f451, %f458, %f434;
	fma.rn.f32 	%f515, %f451, %f459, %f435;
	fma.rn.f32 	%f516, %f451, %f460, %f436;
	fma.rn.f32 	%f517, %f452, %f453, %f437;
	fma.rn.f32 	%f518, %f452, %f454, %f438;
	fma.rn.f32 	%f519, %f452, %f455, %f439;
	fma.rn.f32 	%f520, %f452, %f456, %f440;
	fma.rn.f32 	%f521, %f452, %f457, %f441;
	fma.rn.f32 	%f522, %f452, %f458, %f442;
	fma.rn.f32 	%f523, %f452, %f459, %f443;
	fma.rn.f32 	%f524, %f452, %f460, %f444;
	ld.shared.v4.f32 	{%f525, %f526, %f527, %f528}, [%r30+2048];
	ld.shared.v4.f32 	{%f529, %f530, %f531, %f532}, [%r30+2064];
	ld.shared.v4.f32 	{%f533, %f534, %f535, %f536}, [%r33+2048];
	ld.shared.v4.f32 	{%f537, %f538, %f539, %f540}, [%r33+2064];
	fma.rn.f32 	%f541, %f525, %f533, %f461;
	fma.rn.f32 	%f542, %f525, %f534, %f462;
	fma.rn.f32 	%f543, %f525, %f535, %f463;
	fma.rn.f32 	%f544, %f525, %f536, %f464;
	fma.rn.f32 	%f545, %f525, %f537, %f465;
	fma.rn.f32 	%f546, %f525, %f538, %f466;
	fma.rn.f32 	%f547, %f525, %f539, %f467;
	fma.rn.f32 	%f548, %f525, %f540, %f468;
	fma.rn.f32 	%f549, %f526, %f533, %f469;
	fma.rn.f32 	%f550, %f526, %f534, %f470;
	fma.rn.f32 	%f551, %f526, %f535, %f471;
	fma.rn.f32 	%f552, %f526, %f536, %f472;
	fma.rn.f32 	%f553, %f526, %f537, %f473;
	fma.rn.f32 	%f554, %f526, %f538, %f474;
	fma.rn.f32 	%f555, %f526, %f539, %f475;
	fma.rn.f32 	%f556, %f526, %f540, %f476;
	fma.rn.f32 	%f557, %f527, %f533, %f477;
	fma.rn.f32 	%f558, %f527, %f534, %f478;
	fma.rn.f32 	%f559, %f527, %f535, %f479;
	fma.rn.f32 	%f560, %f527, %f536, %f480;
	fma.rn.f32 	%f561, %f527, %f537, %f481;
	fma.rn.f32 	%f562, %f527, %f538, %f482;
	fma.rn.f32 	%f563, %f527, %f539, %f483;
	fma.rn.f32 	%f564, %f527, %f540, %f484;
	fma.rn.f32 	%f565, %f528, %f533, %f485;
	fma.rn.f32 	%f566, %f528, %f534, %f486;
	fma.rn.f32 	%f567, %f528, %f535, %f487;
	fma.rn.f32 	%f568, %f528, %f536, %f488;
	fma.rn.f32 	%f569, %f528, %f537, %f489;
	fma.rn.f32 	%f570, %f528, %f538, %f490;
	fma.rn.f32 	%f571, %f528, %f539, %f491;
	fma.rn.f32 	%f572, %f528, %f540, %f492;
	fma.rn.f32 	%f573, %f529, %f533, %f493;
	fma.rn.f32 	%f574, %f529, %f534, %f494;
	fma.rn.f32 	%f575, %f529, %f535, %f495;
	fma.rn.f32 	%f576, %f529, %f536, %f496;
	fma.rn.f32 	%f577, %f529, %f537, %f497;
	fma.rn.f32 	%f578, %f529, %f538, %f498;
	fma.rn.f32 	%f579, %f529, %f539, %f499;
	fma.rn.f32 	%f580, %f529, %f540, %f500;
	fma.rn.f32 	%f581, %f530, %f533, %f501;
	fma.rn.f32 	%f582, %f530, %f534, %f502;
	fma.rn.f32 	%f583, %f530, %f535, %f503;
	fma.rn.f32 	%f584, %f530, %f536, %f504;
	fma.rn.f32 	%f585, %f530, %f537, %f505;
	fma.rn.f32 	%f586, %f530, %f538, %f506;
	fma.rn.f32 	%f587, %f530, %f539, %f507;
	fma.rn.f32 	%f588, %f530, %f540, %f508;
	fma.rn.f32 	%f589, %f531, %f533, %f509;
	fma.rn.f32 	%f590, %f531, %f534, %f510;
	fma.rn.f32 	%f591, %f531, %f535, %f511;
	fma.rn.f32 	%f592, %f531, %f536, %f512;
	fma.rn.f32 	%f593, %f531, %f537, %f513;
	fma.rn.f32 	%f594, %f531, %f538, %f514;
	fma.rn.f32 	%f595, %f531, %f539, %f515;
	fma.rn.f32 	%f596, %f531, %f540, %f516;
	fma.rn.f32 	%f597, %f532, %f533, %f517;
	fma.rn.f32 	%f598, %f532, %f534, %f518;
	fma.rn.f32 	%f599, %f532, %f535, %f519;
	fma.rn.f32 	%f600, %f532, %f536, %f520;
	fma.rn.f32 	%f601, %f532, %f537, %f521;
	fma.rn.f32 	%f602, %f532, %f538, %f522;
	fma.rn.f32 	%f603, %f532, %f539, %f523;
	fma.rn.f32 	%f604, %f532, %f540, %f524;
	ld.shared.v4.f32 	{%f605, %f606, %f607, %f608}, [%r30+2560];
	ld.shared.v4.f32 	{%f609, %f610, %f611, %f612}, [%r30+2576];
	ld.shared.v4.f32 	{%f613, %f614, %f615, %f616}, [%r33+2560];
	ld.shared.v4.f32 	{%f617, %f618, %f619, %f620}, [%r33+2576];
	fma.rn.f32 	%f621, %f605, %f613, %f541;
	fma.rn.f32 	%f622, %f605, %f614, %f542;
	fma.rn.f32 	%f623, %f605, %f615, %f543;
	fma.rn.f32 	%f624, %f605, %f616, %f544;
	fma.rn.f32 	%f625, %f605, %f617, %f545;
	fma.rn.f32 	%f626, %f605, %f618, %f546;
	fma.rn.f32 	%f627, %f605, %f619, %f547;
	fma.rn.f32 	%f628, %f605, %f620, %f548;
	fma.rn.f32 	%f629, %f606, %f613, %f549;
	fma.rn.f32 	%f630, %f606, %f614, %f550;
	fma.rn.f32 	%f631, %f606, %f615, %f551;
	fma.rn.f32 	%f632, %f606, %f616, %f552;
	fma.rn.f32 	%f633, %f606, %f617, %f553;
	fma.rn.f32 	%f634, %f606, %f618, %f554;
	fma.rn.f32 	%f635, %f606, %f619, %f555;
	fma.rn.f32 	%f636, %f606, %f620, %f556;
	fma.rn.f32 	%f637, %f607, %f613, %f557;
	fma.rn.f32 	%f638, %f607, %f614, %f558;
	fma.rn.f32 	%f639, %f607, %f615, %f559;
	fma.rn.f32 	%f640, %f607, %f616, %f560;
	fma.rn.f32 	%f641, %f607, %f617, %f561;
	fma.rn.f32 	%f642, %f607, %f618, %f562;
	fma.rn.f32 	%f643, %f607, %f619, %f563;
	fma.rn.f32 	%f644, %f607, %f620, %f564;
	fma.rn.f32 	%f645, %f608, %f613, %f565;
	fma.rn.f32 	%f646, %f608, %f614, %f566;
	fma.rn.f32 	%f647, %f608, %f615, %f567;
	fma.rn.f32 	%f648, %f608, %f616, %f568;
	fma.rn.f32 	%f649, %f608, %f617, %f569;
	fma.rn.f32 	%f650, %f608, %f618, %f570;
	fma.rn.f32 	%f651, %f608, %f619, %f571;
	fma.rn.f32 	%f652, %f608, %f620, %f572;
	fma.rn.f32 	%f653, %f609, %f613, %f573;
	fma.rn.f32 	%f654, %f609, %f614, %f574;
	fma.rn.f32 	%f655, %f609, %f615, %f575;
	fma.rn.f32 	%f656, %f609, %f616, %f576;
	fma.rn.f32 	%f657, %f609, %f617, %f577;
	fma.rn.f32 	%f658, %f609, %f618, %f578;
	fma.rn.f32 	%f659, %f609, %f619, %f579;
	fma.rn.f32 	%f660, %f609, %f620, %f580;
	fma.rn.f32 	%f661, %f610, %f613, %f581;
	fma.rn.f32 	%f662, %f610, %f614, %f582;
	fma.rn.f32 	%f663, %f610, %f615, %f583;
	fma.rn.f32 	%f664, %f610, %f616, %f584;
	fma.rn.f32 	%f665, %f610, %f617, %f585;
	fma.rn.f32 	%f666, %f610, %f618, %f586;
	fma.rn.f32 	%f667, %f610, %f619, %f587;
	fma.rn.f32 	%f668, %f610, %f620, %f588;
	fma.rn.f32 	%f669, %f611, %f613, %f589;
	fma.rn.f32 	%f670, %f611, %f614, %f590;
	fma.rn.f32 	%f671, %f611, %f615, %f591;
	fma.rn.f32 	%f672, %f611, %f616, %f592;
	fma.rn.f32 	%f673, %f611, %f617, %f593;
	fma.rn.f32 	%f674, %f611, %f618, %f594;
	fma.rn.f32 	%f675, %f611, %f619, %f595;
	fma.rn.f32 	%f676, %f611, %f620, %f596;
	fma.rn.f32 	%f677, %f612, %f613, %f597;
	fma.rn.f32 	%f678, %f612, %f614, %f598;
	fma.rn.f32 	%f679, %f612, %f615, %f599;
	fma.rn.f32 	%f680, %f612, %f616, %f600;
	fma.rn.f32 	%f681, %f612, %f617, %f601;
	fma.rn.f32 	%f682, %f612, %f618, %f602;
	fma.rn.f32 	%f683, %f612, %f619, %f603;
	fma.rn.f32 	%f684, %f612, %f620, %f604;
	ld.shared.v4.f32 	{%f685, %f686, %f687, %f688}, [%r30+3072];
	ld.shared.v4.f32 	{%f689, %f690, %f691, %f692}, [%r30+3088];
	ld.shared.v4.f32 	{%f693, %f694, %f695, %f696}, [%r33+3072];
	ld.shared.v4.f32 	{%f697, %f698, %f699, %f700}, [%r33+3088];
	fma.rn.f32 	%f701, %f685, %f693, %f621;
	fma.rn.f32 	%f702, %f685, %f694, %f622;
	fma.rn.f32 	%f703, %f685, %f695, %f623;
	fma.rn.f32 	%f704, %f685, %f696, %f624;
	fma.rn.f32 	%f705, %f685, %f697, %f625;
	fma.rn.f32 	%f706, %f685, %f698, %f626;
	fma.rn.f32 	%f707, %f685, %f699, %f627;
	fma.rn.f32 	%f708, %f685, %f700, %f628;
	fma.rn.f32 	%f709, %f686, %f693, %f629;
	fma.rn.f32 	%f710, %f686, %f694, %f630;
	fma.rn.f32 	%f711, %f686, %f695, %f631;
	fma.rn.f32 	%f712, %f686, %f696, %f632;
	fma.rn.f32 	%f713, %f686, %f697, %f633;
	fma.rn.f32 	%f714, %f686, %f698, %f634;
	fma.rn.f32 	%f715, %f686, %f699, %f635;
	fma.rn.f32 	%f716, %f686, %f700, %f636;
	fma.rn.f32 	%f717, %f687, %f693, %f637;
	fma.rn.f32 	%f718, %f687, %f694, %f638;
	fma.rn.f32 	%f719, %f687, %f695, %f639;
	fma.rn.f32 	%f720, %f687, %f696, %f640;
	fma.rn.f32 	%f721, %f687, %f697, %f641;
	fma.rn.f32 	%f722, %f687, %f698, %f642;
	fma.rn.f32 	%f723, %f687, %f699, %f643;
	fma.rn.f32 	%f724, %f687, %f700, %f644;
	fma.rn.f32 	%f725, %f688, %f693, %f645;
	fma.rn.f32 	%f726, %f688, %f694, %f646;
	fma.rn.f32 	%f727, %f688, %f695, %f647;
	fma.rn.f32 	%f728, %f688, %f696, %f648;
	fma.rn.f32 	%f729, %f688, %f697, %f649;
	fma.rn.f32 	%f730, %f688, %f698, %f650;
	fma.rn.f32 	%f731, %f688, %f699, %f651;
	fma.rn.f32 	%f732, %f688, %f700, %f652;
	fma.rn.f32 	%f733, %f689, %f693, %f653;
	fma.rn.f32 	%f734, %f689, %f694, %f654;
	fma.rn.f32 	%f735, %f689, %f695, %f655;
	fma.rn.f32 	%f736, %f689, %f696, %f656;
	fma.rn.f32 	%f737, %f689, %f697, %f657;
	fma.rn.f32 	%f738, %f689, %f698, %f658;
	fma.rn.f32 	%f739, %f689, %f699, %f659;
	fma.rn.f32 	%f740, %f689, %f700, %f660;
	fma.rn.f32 	%f741, %f690, %f693, %f661;
	fma.rn.f32 	%f742, %f690, %f694, %f662;
	fma.rn.f32 	%f743, %f690, %f695, %f663;
	fma.rn.f32 	%f744, %f690, %f696, %f664;
	fma.rn.f32 	%f745, %f690, %f697, %f665;
	fma.rn.f32 	%f746, %f690, %f698, %f666;
	fma.rn.f32 	%f747, %f690, %f699, %f667;
	fma.rn.f32 	%f748, %f690, %f700, %f668;
	fma.rn.f32 	%f749, %f691, %f693, %f669;
	fma.rn.f32 	%f750, %f691, %f694, %f670;
	fma.rn.f32 	%f751, %f691, %f695, %f671;
	fma.rn.f32 	%f752, %f691, %f696, %f672;
	fma.rn.f32 	%f753, %f691, %f697, %f673;
	fma.rn.f32 	%f754, %f691, %f698, %f674;
	fma.rn.f32 	%f755, %f691, %f699, %f675;
	fma.rn.f32 	%f756, %f691, %f700, %f676;
	fma.rn.f32 	%f757, %f692, %f693, %f677;
	fma.rn.f32 	%f758, %f692, %f694, %f678;
	fma.rn.f32 	%f759, %f692, %f695, %f679;
	fma.rn.f32 	%f760, %f692, %f696, %f680;
	fma.rn.f32 	%f761, %f692, %f697, %f681;
	fma.rn.f32 	%f762, %f692, %f698, %f682;
	fma.rn.f32 	%f763, %f692, %f699, %f683;
	fma.rn.f32 	%f764, %f692, %f700, %f684;
	ld.shared.v4.f32 	{%f765, %f766, %f767, %f768}, [%r30+3584];
	ld.shared.v4.f32 	{%f769, %f770, %f771, %f772}, [%r30+3600];
	ld.shared.v4.f32 	{%f773, %f774, %f775, %f776}, [%r33+3584];
	ld.shared.v4.f32 	{%f777, %f778, %f779, %f780}, [%r33+3600];
	fma.rn.f32 	%f1086, %f765, %f773, %f701;
	fma.rn.f32 	%f1085, %f765, %f774, %f702;
	fma.rn.f32 	%f1084, %f765, %f775, %f703;
	fma.rn.f32 	%f1083, %f765, %f776, %f704;
	fma.rn.f32 	%f1082, %f765, %f777, %f705;
	fma.rn.f32 	%f1081, %f765, %f778, %f706;
	fma.rn.f32 	%f1080, %f765, %f779, %f707;
	fma.rn.f32 	%f1079, %f765, %f780, %f708;
	fma.rn.f32 	%f1078, %f766, %f773, %f709;
	fma.rn.f32 	%f1077, %f766, %f774, %f710;
	fma.rn.f32 	%f1076, %f766, %f775, %f711;
	fma.rn.f32 	%f1075, %f766, %f776, %f712;
	fma.rn.f32 	%f1074, %f766, %f777, %f713;
	fma.rn.f32 	%f1073, %f766, %f778, %f714;
	fma.rn.f32 	%f1072, %f766, %f779, %f715;
	fma.rn.f32 	%f1071, %f766, %f780, %f716;
	fma.rn.f32 	%f1070, %f767, %f773, %f717;
	fma.rn.f32 	%f1069, %f767, %f774, %f718;
	fma.rn.f32 	%f1068, %f767, %f775, %f719;
	fma.rn.f32 	%f1067, %f767, %f776, %f720;
	fma.rn.f32 	%f1066, %f767, %f777, %f721;
	fma.rn.f32 	%f1065, %f767, %f778, %f722;
	fma.rn.f32 	%f1064, %f767, %f779, %f723;
	fma.rn.f32 	%f1063, %f767, %f780, %f724;
	fma.rn.f32 	%f1062, %f768, %f773, %f725;
	fma.rn.f32 	%f1061, %f768, %f774, %f726;
	fma.rn.f32 	%f1060, %f768, %f775, %f727;
	fma.rn.f32 	%f1059, %f768, %f776, %f728;
	fma.rn.f32 	%f1058, %f768, %f777, %f729;
	fma.rn.f32 	%f1057, %f768, %f778, %f730;
	fma.rn.f32 	%f1056, %f768, %f779, %f731;
	fma.rn.f32 	%f1055, %f768, %f780, %f732;
	fma.rn.f32 	%f1054, %f769, %f773, %f733;
	fma.rn.f32 	%f1053, %f769, %f774, %f734;
	fma.rn.f32 	%f1052, %f769, %f775, %f735;
	fma.rn.f32 	%f1051, %f769, %f776, %f736;
	fma.rn.f32 	%f1050, %f769, %f777, %f737;
	fma.rn.f32 	%f1049, %f769, %f778, %f738;
	fma.rn.f32 	%f1048, %f769, %f779, %f739;
	fma.rn.f32 	%f1047, %f769, %f780, %f740;
	fma.rn.f32 	%f1046, %f770, %f773, %f741;
	fma.rn.f32 	%f1045, %f770, %f774, %f742;
	fma.rn.f32 	%f1044, %f770, %f775, %f743;
	fma.rn.f32 	%f1043, %f770, %f776, %f744;
	fma.rn.f32 	%f1042, %f770, %f777, %f745;
	fma.rn.f32 	%f1041, %f770, %f778, %f746;
	fma.rn.f32 	%f1040, %f770, %f779, %f747;
	fma.rn.f32 	%f1039, %f770, %f780, %f748;
	fma.rn.f32 	%f1087, %f771, %f773, %f749;
	fma.rn.f32 	%f1088, %f771, %f774, %f750;
	fma.rn.f32 	%f1089, %f771, %f775, %f751;
	fma.rn.f32 	%f1090, %f771, %f776, %f752;
	fma.rn.f32 	%f1091, %f771, %f777, %f753;
	fma.rn.f32 	%f1092, %f771, %f778, %f754;
	fma.rn.f32 	%f1093, %f771, %f779, %f755;
	fma.rn.f32 	%f1094, %f771, %f780, %f756;
	fma.rn.f32 	%f1095, %f772, %f773, %f757;
	fma.rn.f32 	%f1096, %f772, %f774, %f758;
	fma.rn.f32 	%f1097, %f772, %f775, %f759;
	fma.rn.f32 	%f1098, %f772, %f776, %f760;
	fma.rn.f32 	%f1099, %f772, %f777, %f761;
	fma.rn.f32 	%f1100, %f772, %f778, %f762;
	fma.rn.f32 	%f1101, %f772, %f779, %f763;
	fma.rn.f32 	%f1102, %f772, %f780, %f764;
	bar.sync 	0;
	add.s32 	%r66, %r66, 8;
	add.s64 	%rd83, %rd83, 32;
	shl.b32 	%r34, %r62, 3;
	mul.wide.s32 	%rd18, %r34, 4;
	add.s64 	%rd82, %rd82, %rd18;
	setp.lt.s32 	%p2, %r66, %r65;
	@%p2 bra 	$L__BB0_2;
$L__BB0_3:
	ld.param.u64 	%rd81, [_Z10mysgemm_v6ILi128ELi128ELi8ELi8ELi8EEviiifPfS0_fS0__param_7];
	ld.param.f32 	%f974, [_Z10mysgemm_v6ILi128ELi128ELi8ELi8ELi8EEviiifPfS0_fS0__param_6];
	ld.param.f32 	%f973, [_Z10mysgemm_v6ILi128ELi128ELi8ELi8ELi8EEviiifPfS0_fS0__param_3];
	ld.param.u32 	%r63, [_Z10mysgemm_v6ILi128ELi128ELi8ELi8ELi8EEviiifPfS0_fS0__param_1];
	mov.u32 	%r35, %ctaid.y;
	mul.lo.s32 	%r36, %r35, %r63;
	shl.b32 	%r37, %r36, 7;
	mov.u32 	%r38, %ctaid.x;
	shl.b32 	%r39, %r38, 7;
	add.s32 	%r40, %r37, %r39;
	cvt.s64.s32 	%rd19, %r40;
	cvta.to.global.u64 	%rd20, %rd81;
	mov.u32 	%r41, %tid.x;
	shr.u32 	%r42, %r41, 1;
	and.b32  	%r43, %r42, 504;
	shl.b32 	%r44, %r41, 3;
	and.b32  	%r45, %r44, 120;
	mad.lo.s32 	%r46, %r43, %r63, %r45;
	cvt.s64.s32 	%rd21, %r46;
	add.s64 	%rd22, %rd21, %rd19;
	shl.b64 	%rd23, %rd22, 2;
	add.s64 	%rd24, %rd20, %rd23;
	ld.global.v4.f32 	{%f781, %f782, %f783, %f784}, [%rd24];
	mul.f32 	%f785, %f973, %f1086;
	fma.rn.f32 	%f786, %f974, %f781, %f785;
	mul.f32 	%f787, %f973, %f1085;
	fma.rn.f32 	%f788, %f974, %f782, %f787;
	mul.f32 	%f789, %f973, %f1084;
	fma.rn.f32 	%f790, %f974, %f783, %f789;
	mul.f32 	%f791, %f973, %f1083;
	fma.rn.f32 	%f792, %f974, %f784, %f791;
	st.global.v4.f32 	[%rd24], {%f786, %f788, %f790, %f792};
	ld.global.v4.f32 	{%f793, %f794, %f795, %f796}, [%rd24+16];
	mul.f32 	%f797, %f973, %f1082;
	fma.rn.f32 	%f798, %f974, %f793, %f797;
	mul.f32 	%f799, %f973, %f1081;
	fma.rn.f32 	%f800, %f974, %f794, %f799;
	mul.f32 	%f801, %f973, %f1080;
	fma.rn.f32 	%f802, %f974, %f795, %f801;
	mul.f32 	%f803, %f973, %f1079;
	fma.rn.f32 	%f804, %f974, %f796, %f803;
	st.global.v4.f32 	[%rd24+16], {%f798, %f800, %f802, %f804};
	add.s32 	%r47, %r46, %r63;
	cvt.s64.s32 	%rd25, %r47;
	add.s64 	%rd26, %rd25, %rd19;
	shl.b64 	%rd27, %rd26, 2;
	add.s64 	%rd28, %rd20, %rd27;
	ld.global.v4.f32 	{%f805, %f806, %f807, %f808}, [%rd28];
	mul.f32 	%f809, %f973, %f1078;
	fma.rn.f32 	%f810, %f974, %f805, %f809;
	mul.f32 	%f811, %f973, %f1077;
	fma.rn.f32 	%f812, %f974, %f806, %f811;
	mul.f32 	%f813, %f973, %f1076;
	fma.rn.f32 	%f814, %f974, %f807, %f813;
	mul.f32 	%f815, %f973, %f1075;
	fma.rn.f32 	%f816, %f974, %f808, %f815;
	st.global.v4.f32 	[%rd28], {%f810, %f812, %f814, %f816};
	add.s32 	%r48, %r47, 4;
	cvt.s64.s32 	%rd29, %r48;
	add.s64 	%rd30, %rd29, %rd19;
	shl.b64 	%rd31, %rd30, 2;
	add.s64 	%rd32, %rd20, %rd31;
	ld.global.v4.f32 	{%f817, %f818, %f819, %f820}, [%rd32];
	mul.f32 	%f821, %f973, %f1074;
	fma.rn.f32 	%f822, %f974, %f817, %f821;
	mul.f32 	%f823, %f973, %f1073;
	fma.rn.f32 	%f824, %f974, %f818, %f823;
	mul.f32 	%f825, %f973, %f1072;
	fma.rn.f32 	%f826, %f974, %f819, %f825;
	mul.f32 	%f827, %f973, %f1071;
	fma.rn.f32 	%f828, %f974, %f820, %f827;
	st.global.v4.f32 	[%rd32], {%f822, %f824, %f826, %f828};
	add.s32 	%r49, %r47, %r63;
	cvt.s64.s32 	%rd33, %r49;
	add.s64 	%rd34, %rd33, %rd19;
	shl.b64 	%rd35, %rd34, 2;
	add.s64 	%rd36, %rd20, %rd35;
	ld.global.v4.f32 	{%f829, %f830, %f831, %f832}, [%rd36];
	mul.f32 	%f833, %f973, %f1070;
	fma.rn.f32 	%f834, %f974, %f829, %f833;
	mul.f32 	%f835, %f973, %f1069;
	fma.rn.f32 	%f836, %f974, %f830, %f835;
	mul.f32 	%f837, %f973, %f1068;
	fma.rn.f32 	%f838, %f974, %f831, %f837;
	mul.f32 	%f839, %f973, %f1067;
	fma.rn.f32 	%f840, %f974, %f832, %f839;
	st.global.v4.f32 	[%rd36], {%f834, %f836, %f838, %f840};
	add.s32 	%r50, %r48, %r63;
	cvt.s64.s32 	%rd37, %r50;
	add.s64 	%rd38, %rd37, %rd19;
	shl.b64 	%rd39, %rd38, 2;
	add.s64 	%rd40, %rd20, %rd39;
	ld.global.v4.f32 	{%f841, %f842, %f843, %f844}, [%rd40];
	mul.f32 	%f845, %f973, %f1066;
	fma.rn.f32 	%f846, %f974, %f841, %f845;
	mul.f32 	%f847, %f973, %f1065;
	fma.rn.f32 	%f848, %f974, %f842, %f847;
	mul.f32 	%f849, %f973, %f1064;
	fma.rn.f32 	%f850, %f974, %f843, %f849;
	mul.f32 	%f851, %f973, %f1063;
	fma.rn.f32 	%f852, %f974, %f844, %f851;
	st.global.v4.f32 	[%rd40], {%f846, %f848, %f850, %f852};
	add.s32 	%r51, %r49, %r63;
	cvt.s64.s32 	%rd41, %r51;
	add.s64 	%rd42, %rd41, %rd19;
	shl.b64 	%rd43, %rd42, 2;
	add.s64 	%rd44, %rd20, %rd43;
	ld.global.v4.f32 	{%f853, %f854, %f855, %f856}, [%rd44];
	mul.f32 	%f857, %f973, %f1062;
	fma.rn.f32 	%f858, %f974, %f853, %f857;
	mul.f32 	%f859, %f973, %f1061;
	fma.rn.f32 	%f860, %f974, %f854, %f859;
	mul.f32 	%f861, %f973, %f1060;
	fma.rn.f32 	%f862, %f974, %f855, %f861;
	mul.f32 	%f863, %f973, %f1059;
	fma.rn.f32 	%f864, %f974, %f856, %f863;
	st.global.v4.f32 	[%rd44], {%f858, %f860, %f862, %f864};
	add.s32 	%r52, %r50, %r63;
	cvt.s64.s32 	%rd45, %r52;
	add.s64 	%rd46, %rd45, %rd19;
	shl.b64 	%rd47, %rd46, 2;
	add.s64 	%rd48, %rd20, %rd47;
	ld.global.v4.f32 	{%f865, %f866, %f867, %f868}, [%rd48];
	mul.f32 	%f869, %f973, %f1058;
	fma.rn.f32 	%f870, %f974, %f865, %f869;
	mul.f32 	%f871, %f973, %f1057;
	fma.rn.f32 	%f872, %f974, %f866, %f871;
	mul.f32 	%f873, %f973, %f1056;
	fma.rn.f32 	%f874, %f974, %f867, %f873;
	mul.f32 	%f875, %f973, %f1055;
	fma.rn.f32 	%f876, %f974, %f868, %f875;
	st.global.v4.f32 	[%rd48], {%f870, %f872, %f874, %f876};
	add.s32 	%r53, %r51, %r63;
	cvt.s64.s32 	%rd49, %r53;
	add.s64 	%rd50, %rd49, %rd19;
	shl.b64 	%rd51, %rd50, 2;
	add.s64 	%rd52, %rd20, %rd51;
	ld.global.v4.f32 	{%f877, %f878, %f879, %f880}, [%rd52];
	mul.f32 	%f881, %f973, %f1054;
	fma.rn.f32 	%f882, %f974, %f877, %f881;
	mul.f32 	%f883, %f973, %f1053;
	fma.rn.f32 	%f884, %f974, %f878, %f883;
	mul.f32 	%f885, %f973, %f1052;
	fma.rn.f32 	%f886, %f974, %f879, %f885;
	mul.f32 	%f887, %f973, %f1051;
	fma.rn.f32 	%f888, %f974, %f880, %f887;
	st.global.v4.f32 	[%rd52], {%f882, %f884, %f886, %f888};
	add.s32 	%r54, %r52, %r63;
	cvt.s64.s32 	%rd53, %r54;
	add.s64 	%rd54, %rd53, %rd19;
	shl.b64 	%rd55, %rd54, 2;
	add.s64 	%rd56, %rd20, %rd55;
	ld.global.v4.f32 	{%f889, %f890, %f891, %f892}, [%rd56];
	mul.f32 	%f893, %f973, %f1050;
	fma.rn.f32 	%f894, %f974, %f889, %f893;
	mul.f32 	%f895, %f973, %f1049;
	fma.rn.f32 	%f896, %f974, %f890, %f895;
	mul.f32 	%f897, %f973, %f1048;
	fma.rn.f32 	%f898, %f974, %f891, %f897;
	mul.f32 	%f899, %f973, %f1047;
	fma.rn.f32 	%f900, %f974, %f892, %f899;
	st.global.v4.f32 	[%rd56], {%f894, %f896, %f898, %f900};
	add.s32 	%r55, %r53, %r63;
	cvt.s64.s32 	%rd57, %r55;
	add.s64 	%rd58, %rd57, %rd19;
	shl.b64 	%rd59, %rd58, 2;
	add.s64 	%rd60, %rd20, %rd59;
	ld.global.v4.f32 	{%f901, %f902, %f903, %f904}, [%rd60];
	mul.f32 	%f905, %f973, %f1046;
	fma.rn.f32 	%f906, %f974, %f901, %f905;
	mul.f32 	%f907, %f973, %f1045;
	fma.rn.f32 	%f908, %f974, %f902, %f907;
	mul.f32 	%f909, %f973, %f1044;
	fma.rn.f32 	%f910, %f974, %f903, %f909;
	mul.f32 	%f911, %f973, %f1043;
	fma.rn.f32 	%f912, %f974, %f904, %f911;
	st.global.v4.f32 	[%rd60], {%f906, %f908, %f910, %f912};
	add.s32 	%r56, %r54, %r63;
	cvt.s64.s32 	%rd61, %r56;
	add.s64 	%rd62, %rd61, %rd19;
	shl.b64 	%rd63, %rd62, 2;
	add.s64 	%rd64, %rd20, %rd63;
	ld.global.v4.f32 	{%f913, %f914, %f915, %f916}, [%rd64];
	mul.f32 	%f917, %f973, %f1042;
	fma.rn.f32 	%f918, %f974, %f913, %f917;
	mul.f32 	%f919, %f973, %f1041;
	fma.rn.f32 	%f920, %f974, %f914, %f919;
	mul.f32 	%f921, %f973, %f1040;
	fma.rn.f32 	%f922, %f974, %f915, %f921;
	mul.f32 	%f923, %f973, %f1039;
	fma.rn.f32 	%f924, %f974, %f916, %f923;
	st.global.v4.f32 	[%rd64], {%f918, %f920, %f922, %f924};
	add.s32 	%r57, %r55, %r63;
	cvt.s64.s32 	%rd65, %r57;
	add.s64 	%rd66, %rd65, %rd19;
	shl.b64 	%rd67, %rd66, 2;
	add.s64 	%rd68, %rd20, %rd67;
	ld.global.v4.f32 	{%f925, %f926, %f927, %f928}, [%rd68];
	mul.f32 	%f929, %f973, %f1087;
	fma.rn.f32 	%f930, %f974, %f925, %f929;
	mul.f32 	%f931, %f973, %f1088;
	fma.rn.f32 	%f932, %f974, %f926, %f931;
	mul.f32 	%f933, %f973, %f1089;
	fma.rn.f32 	%f934, %f974, %f927, %f933;
	mul.f32 	%f935, %f973, %f1090;
	fma.rn.f32 	%f936, %f974, %f928, %f935;
	st.global.v4.f32 	[%rd68], {%f930, %f932, %f934, %f936};
	add.s32 	%r58, %r56, %r63;
	cvt.s64.s32 	%rd69, %r58;
	add.s64 	%rd70, %rd69, %rd19;
	shl.b64 	%rd71, %rd70, 2;
	add.s64 	%rd72, %rd20, %rd71;
	ld.global.v4.f32 	{%f937, %f938, %f939, %f940}, [%rd72];
	mul.f32 	%f941, %f973, %f1091;
	fma.rn.f32 	%f942, %f974, %f937, %f941;
	mul.f32 	%f943, %f973, %f1092;
	fma.rn.f32 	%f944, %f974, %f938, %f943;
	mul.f32 	%f945, %f973, %f1093;
	fma.rn.f32 	%f946, %f974, %f939, %f945;
	mul.f32 	%f947, %f973, %f1094;
	fma.rn.f32 	%f948, %f974, %f940, %f947;
	st.global.v4.f32 	[%rd72], {%f942, %f944, %f946, %f948};
	add.s32 	%r59, %r57, %r63;
	cvt.s64.s32 	%rd73, %r59;
	add.s64 	%rd74, %rd73, %rd19;
	shl.b64 	%rd75, %rd74, 2;
	add.s64 	%rd76, %rd20, %rd75;
	ld.global.v4.f32 	{%f949, %f950, %f951, %f952}, [%rd76];
	mul.f32 	%f953, %f973, %f1095;
	fma.rn.f32 	%f954, %f974, %f949, %f953;
	mul.f32 	%f955, %f973, %f1096;
	fma.rn.f32 	%f956, %f974, %f950, %f955;
	mul.f32 	%f957, %f973, %f1097;
	fma.rn.f32 	%f958, %f974, %f951, %f957;
	mul.f32 	%f959, %f973, %f1098;
	fma.rn.f32 	%f960, %f974, %f952, %f959;
	st.global.v4.f32 	[%rd76], {%f954, %f956, %f958, %f960};
	add.s32 	%r60, %r58, %r63;
	cvt.s64.s32 	%rd77, %r60;
	add.s64 	%rd78, %rd77, %rd19;
	shl.b64 	%rd79, %rd78, 2;
	add.s64 	%rd80, %rd20, %rd79;
	ld.global.v4.f32 	{%f961, %f962, %f963, %f964}, [%rd80];
	mul.f32 	%f965, %f973, %f1099;
	fma.rn.f32 	%f966, %f974, %f961, %f965;
	mul.f32 	%f967, %f973, %f1100;
	fma.rn.f32 	%f968, %f974, %f962, %f967;
	mul.f32 	%f969, %f973, %f1101;
	fma.rn.f32 	%f970, %f974, %f963, %f969;
	mul.f32 	%f971, %f973, %f1102;
	fma.rn.f32 	%f972, %f974, %f964, %f971;
	st.global.v4.f32 	[%rd80], {%f966, %f968, %f970, %f972};
	ret;

}


// ===== COMPILED SASS (sm_100) =====

	.target	sm_100

	.elftype	@"ET_EXEC"


//--------------------- .note.nv.tkinfo           --------------------------
	.section	.note.nv.tkinfo,"",@"SHT_NOTE"
	.sectionflags	@"SHF_NOTE_NV_TKINFO"
	.tkinfo
        /*0018*/ 	.word	0x00000002
        /*0030*/ 	.string	""
        /*0030*/ 	.string	"ptxas"
        /*0030*/ 	.string	"Cuda compilation tools, release 13.0, V13.0.88"
        /*0030*/ 	.string	"Build cuda_13.0.r13.0/compiler.36424714_0"
        /*0030*/ 	.string	"-arch sm_100 -m 64 "



//--------------------- .note.nv.cuinfo           --------------------------
	.section	.note.nv.cuinfo,"",@"SHT_NOTE"
	.sectionflags	@"SHF_NOTE_NV_CUINFO"
        /*0018*/ 	.short	0x0002
        /*001a*/ 	.short	0x0064
        /*001c*/ 	.short	0x0082
	.zero		2


//--------------------- .nv.info                  --------------------------
	.section	.nv.info,"",@"SHT_CUDA_INFO"
	.align	4


	//----- nvinfo : EIATTR_REGCOUNT
	.align		4
        /*0000*/ 	.byte	0x04, 0x2f
        /*0002*/ 	.short	(.L_1 - .L_0)
	.align		4
.L_0:
        /*0004*/ 	.word	index@(_Z10mysgemm_v6ILi128ELi128ELi8ELi8ELi8EEviiifPfS0_fS0_)
        /*0008*/ 	.word	0x0000006b


	//----- nvinfo : EIATTR_FRAME_SIZE
	.align		4
.L_1:
        /*000c*/ 	.byte	0x04, 0x11
        /*000e*/ 	.short	(.L_3 - .L_2)
	.align		4
.L_2:
        /*0010*/ 	.word	index@(_Z10mysgemm_v6ILi128ELi128ELi8ELi8ELi8EEviiifPfS0_fS0_)
        /*0014*/ 	.word	0x00000000


	//----- nvinfo : EIATTR_MIN_STACK_SIZE
	.align		4
.L_3:
        /*0018*/ 	.byte	0x04, 0x12
        /*001a*/ 	.short	(.L_5 - .L_4)
	.align		4
.L_4:
        /*001c*/ 	.word	index@(_Z10mysgemm_v6ILi128ELi128ELi8ELi8ELi8EEviiifPfS0_fS0_)
        /*0020*/ 	.word	0x00000000
.L_5:


//--------------------- .nv.compat                --------------------------
	.section	.nv.compat,"",@"SHT_CUDA_COMPAT_INFO"
	.align	4
        /*0000*/ 	.byte	0x02, 0x09, 0x00, 0x00, 0x02, 0x02, 0x01, 0x00, 0x02, 0x05, 0x05, 0x00, 0x03, 0x07, 0x01, 0x01
        /*0010*/ 	.byte	0x02, 0x03, 0x00, 0x00, 0x02, 0x06, 0x01, 0x00, 0x04, 0x0b, 0x08, 0x00, 0x09, 0x00, 0x00, 0x00
        /*0020*/ 	.byte	0x00, 0x00, 0x00, 0x00


//--------------------- .nv.info._Z10mysgemm_v6ILi128ELi128ELi8ELi8ELi8EEviiifPfS0_fS0_ --------------------------
	.section	.nv.info._Z10mysgemm_v6ILi128ELi128ELi8ELi8ELi8EEviiifPfS0_fS0_,"",@"SHT_CUDA_INFO"
	.sectionflags	@""
	.align	4


	//----- nvinfo : EIATTR_CUDA_API_VERSION
	.align		4
        /*0000*/ 	.byte	0x04, 0x37
        /*0002*/ 	.short	(.L_7 - .L_6)
.L_6:
        /*0004*/ 	.word	0x00000082


	//----- nvinfo : EIATTR_KPARAM_INFO
	.align		4
.L_7:
        /*0008*/ 	.byte	0x04, 0x17
        /*000a*/ 	.short	(.L_9 - .L_8)
.L_8:
        /*000c*/ 	.word	0x00000000
        /*0010*/ 	.short	0x0007
        /*0012*/ 	.short	0x0028
        /*0014*/ 	.byte	0x00, 0xf5, 0x21, 0x00


	//----- nvinfo : EIATTR_KPARAM_INFO
	.align		4
.L_9:
        /*0018*/ 	.byte	0x04, 0x17
        /*001a*/ 	.short	(.L_11 - .L_10)
.L_10:
        /*001c*/ 	.word	0x00000000
        /*0020*/ 	.short	0x0006
        /*0022*/ 	.short	0x0020
        /*0024*/ 	.byte	0x00, 0xf0, 0x11, 0x00


	//----- nvinfo : EIATTR_KPARAM_INFO
	.align		4
.L_11:
        /*0028*/ 	.byte	0x04, 0x17
        /*002a*/ 	.short	(.L_13 - .L_12)
.L_12:
        /*002c*/ 	.word	0x00000000
        /*0030*/ 	.short	0x0005
        /*0032*/ 	.short	0x0018
        /*0034*/ 	.byte	0x00, 0xf5, 0x21, 0x00


	//----- nvinfo : EIATTR_KPARAM_INFO
	.align		4
.L_13:
        /*0038*/ 	.byte	0x04, 0x17
        /*003a*/ 	.short	(.L_15 - .L_14)
.L_14:
        /*003c*/ 	.word	0x00000000
        /*0040*/ 	.short	0x0004
        /*0042*/ 	.short	0x0010
        /*0044*/ 	.byte	0x00, 0xf5, 0x21, 0x00


	//----- nvinfo : EIATTR_KPARAM_INFO
	.align		4
.L_15:
        /*0048*/ 	.byte	0x04, 0x17
        /*004a*/ 	.short	(.L_17 - .L_16)
.L_16:
        /*004c*/ 	.word	0x00000000
        /*0050*/ 	.short	0x0003
        /*0052*/ 	.short	0x000c
        /*0054*/ 	.byte	0x00, 0xf0, 0x11, 0x00


	//----- nvinfo : EIATTR_KPARAM_INFO
	.align		4
.L_17:
        /*0058*/ 	.byte	0x04, 0x17
        /*005a*/ 	.short	(.L_19 - .L_18)
.L_18:
        /*005c*/ 	.word	0x00000000
        /*0060*/ 	.short	0x0002
        /*0062*/ 	.short	0x0008
        /*0064*/ 	.byte	0x00, 0xf0, 0x11, 0x00


	//----- nvinfo : EIATTR_KPARAM_INFO
	.align		4
.L_19:
        /*0068*/ 	.byte	0x04, 0x17
        /*006a*/ 	.short	(.L_21 - .L_20)
.L_20:
        /*006c*/ 	.word	0x00000000
        /*0070*/ 	.short	0x0001
        /*0072*/ 	.short	0x0004
        /*0074*/ 	.byte	0x00, 0xf0, 0x11, 0x00


	//----- nvinfo : EIATTR_KPARAM_INFO
	.align		4
.L_21:
        /*0078*/ 	.byte	0x04, 0x17
        /*007a*/ 	.short	(.L_23 - .L_22)
.L_22:
        /*007c*/ 	.word	0x00000000
        /*0080*/ 	.short	0x0000
        /*0082*/ 	.short	0x0000
        /*0084*/ 	.byte	0x00, 0xf0, 0x11, 0x00


	//----- nvinfo : EIATTR_SPARSE_MMA_MASK
	.align		4
.L_23:
        /*0088*/ 	.byte	0x03, 0x50
        /*008a*/ 	.short	0x0000


	//----- nvinfo : EIATTR_MAXREG_COUNT
	.align		4
        /*008c*/ 	.byte	0x03, 0x1b
        /*008e*/ 	.short	0x00ff


	//----- nvinfo : EIATTR_NUM_BARRIERS
	.align		4
        /*0090*/ 	.byte	0x02, 0x4c
        /*0092*/ 	.byte	0x01
	.zero		1


	//----- nvinfo : EIATTR_MERCURY_ISA_VERSION
	.align		4
        /*0094*/ 	.byte	0x03, 0x5f
        /*0096*/ 	.short	0x0101


	//----- nvinfo : EIATTR_VRC_CTA_INIT_COUNT
	.align		4
        /*0098*/ 	.byte	0x02, 0x4a
	.zero		1
	.zero		1


	//----- nvinfo : EIATTR_EXIT_INSTR_OFFSETS
	.align		4
        /*009c*/ 	.byte	0x04, 0x1c
        /*009e*/ 	.short	(.L_25 - .L_24)


	//   ....[0]....
.L_24:
        /*00a0*/ 	.word	0x00003780


	//----- nvinfo : EIATTR_CBANK_PARAM_SIZE
	.align		4
.L_25:
        /*00a4*/ 	.byte	0x03, 0x19
        /*00a6*/ 	.short	0x0030


	//----- nvinfo : EIATTR_PARAM_CBANK
	.align		4
        /*00a8*/ 	.byte	0x04, 0x0a
        /*00aa*/ 	.short	(.L_27 - .L_26)
	.align		4
.L_26:
        /*00ac*/ 	.word	index@(.nv.constant0._Z10mysgemm_v6ILi128ELi128ELi8ELi8ELi8EEviiifPfS0_fS0_)
        /*00b0*/ 	.short	0x0380
        /*00b2*/ 	.short	0x0030


	//----- nvinfo : EIATTR_SW_WAR
	.align		4
.L_27:
        /*00b4*/ 	.byte	0x04, 0x36
        /*00b6*/ 	.short	(.L_29 - .L_28)
.L_28:
        /*00b8*/ 	.word	0x00000008
.L_29:


//--------------------- .nv.callgraph             --------------------------
	.section	.nv.callgraph,"",@"SHT_CUDA_CALLGRAPH"
	.align	4
	.sectionentsize	8
	.align		4
        /*0000*/ 	.word	0x00000000
	.align		4
        /*0004*/ 	.word	0xffffffff
	.align		4
        /*0008*/ 	.word	0x00000000
	.align		4
        /*000c*/ 	.word	0xfffffffe
	.align		4
        /*0010*/ 	.word	0x00000000
	.align		4
        /*0014*/ 	.word	0xfffffffd
	.align		4
        /*0018*/ 	.word	0x00000000
	.align		4
        /*001c*/ 	.word	0xfffffffc


//--------------------- .text._Z10mysgemm_v6ILi128ELi128ELi8ELi8ELi8EEviiifPfS0_fS0_ --------------------------
	.section	.text._Z10mysgemm_v6ILi128ELi128ELi8ELi8ELi8EEviiifPfS0_fS0_,"ax",@progbits
	.align	128
        .global         _Z10mysgemm_v6ILi128ELi128ELi8ELi8ELi8EEviiifPfS0_fS0_
        .type           _Z10mysgemm_v6ILi128ELi128ELi8ELi8ELi8EEviiifPfS0_fS0_,@function
        .size           _Z10mysgemm_v6ILi128ELi128ELi8ELi8ELi8EEviiifPfS0_fS0_,(.L_x_3 - _Z10mysgemm_v6ILi128ELi128ELi8ELi8ELi8EEviiifPfS0_fS0_)
        .other          _Z10mysgemm_v6ILi128ELi128ELi8ELi8ELi8EEviiifPfS0_fS0_,@"STO_CUDA_ENTRY STV_DEFAULT"
_Z10mysgemm_v6ILi128ELi128ELi8ELi8ELi8EEviiifPfS0_fS0_:
.text._Z10mysgemm_v6ILi128ELi128ELi8ELi8ELi8EEviiifPfS0_fS0_:
[----:B------:R-:W-:Y:S01]  /*0000*/  LDC R1, c[0x0][0x37c] ;  /* 0x0000df00ff017b82 */ /* 0x000fe20000000800 */
[----:B------:R-:W0:Y:S01]  /*0010*/  S2R R89, SR_TID.X ;  /* 0x0000000000597919 */ /* 0x000e220000002100 */
[----:B------:R-:W1:Y:S06]  /*0020*/  LDCU UR12, c[0x0][0x388] ;  /* 0x00007100ff0c77ac */ /* 0x000e6c0008000800 */
[----:B------:R-:W2:Y:S01]  /*0030*/  S2UR UR7, SR_CTAID.X ;  /* 0x00000000000779c3 */ /* 0x000ea20000002500 */
[----:B------:R-:W-:Y:S01]  /*0040*/  HFMA2 R90, -RZ, RZ, 0, 0 ;  /* 0x00000000ff5a7431 */ /* 0x000fe200000001ff */
[----:B------:R-:W-:Y:S01]  /*0050*/  CS2R R22, SRZ ;  /* 0x0000000000167805 */ /* 0x000fe2000001ff00 */
[----:B------:R-:W-:Y:S01]  /*0060*/  HFMA2 R86, -RZ, RZ, 0, 0 ;  /* 0x00000000ff567431 */ /* 0x000fe200000001ff */
[----:B------:R-:W-:Y:S01]  /*0070*/  CS2R R10, SRZ ;  /* 0x00000000000a7805 */ /* 0x000fe2000001ff00 */
[----:B------:R-:W-:Y:S01]  /*0080*/  HFMA2 R92, -RZ, RZ, 0, 0 ;  /* 0x00000000ff5c7431 */ /* 0x000fe200000001ff */
[----:B------:R-:W-:-:S02]  /*0090*/  CS2R R18, SRZ ;  /* 0x0000000000127805 */ /* 0x000fc4000001ff00 */
[----:B------:R-:W-:Y:S01]  /*00a0*/  CS2R R16, SRZ ;  /* 0x0000000000107805 */ /* 0x000fe2000001ff00 */
[----:B------:R-:W3:Y:S01]  /*00b0*/  S2UR UR8, SR_CTAID.Y ;  /* 0x00000000000879c3 */ /* 0x000ee20000002600 */
[----:B------:R-:W-:Y:S02]  /*00c0*/  CS2R R12, SRZ ;  /* 0x00000000000c7805 */ /* 0x000fe4000001ff00 */
[----:B------:R-:W-:Y:S02]  /*00d0*/  CS2R R14, SRZ ;  /* 0x00000000000e7805 */ /* 0x000fe4000001ff00 */
[----:B------:R-:W-:Y:S02]  /*00e0*/  CS2R R8, SRZ ;  /* 0x0000000000087805 */ /* 0x000fe4000001ff00 */
[----:B------:R-:W-:Y:S02]  /*00f0*/  CS2R R58, SRZ ;  /* 0x00000000003a7805 */ /* 0x000fe4000001ff00 */
[----:B------:R-:W-:-:S02]  /*0100*/  CS2R R20, SRZ ;  /* 0x0000000000147805 */ /* 0x000fc4000001ff00 */
[----:B------:R-:W-:Y:S02]  /*0110*/  CS2R R56, SRZ ;  /* 0x0000000000387805 */ /* 0x000fe4000001ff00 */
[----:B------:R-:W-:Y:S02]  /*0120*/  CS2R R52, SRZ ;  /* 0x0000000000347805 */ /* 0x000fe4000001ff00 */
[----:B------:R-:W-:Y:S01]  /*0130*/  CS2R R42, SRZ ;  /* 0x00000000002a7805 */ /* 0x000fe2000001ff00 */
[----:B-1----:R-:W-:Y:S01]  /*0140*/  UISETP.GE.AND UP0, UPT, UR12, 0x1, UPT ;  /* 0x000000010c00788c */ /* 0x002fe2000bf06270 */
[----:B------:R-:W-:Y:S02]  /*0150*/  CS2R R40, SRZ ;  /* 0x0000000000287805 */ /* 0x000fe4000001ff00 */
[----:B------:R-:W-:Y:S02]  /*0160*/  CS2R R64, SRZ ;  /* 0x0000000000407805 */ /* 0x000fe4000001ff00 */
[----:B------:R-:W-:-:S02]  /*0170*/  CS2R R54, SRZ ;  /* 0x0000000000367805 */ /* 0x000fc4000001ff00 */
[----:B------:R-:W-:Y:S02]  /*0180*/  CS2R R62, SRZ ;  /* 0x00000000003e7805 */ /* 0x000fe4000001ff00 */
[----:B------:R-:W-:Y:S02]  /*0190*/  CS2R R60, SRZ ;  /* 0x00000000003c7805 */ /* 0x000fe4000001ff00 */
[----:B------:R-:W-:Y:S02]  /*01a0*/  CS2R R72, SRZ ;  /* 0x0000000000487805 */ /* 0x000fe4000001ff00 */
        /* <DEDUP_REMOVED lines=8> */
[----:B------:R-:W-:-:S02]  /*0230*/  MOV R88, RZ ;  /* 0x000000ff00587202 */ /* 0x000fc40000000f00 */
[----:B------:R-:W-:Y:S02]  /*0240*/  CS2R R2, SRZ ;  /* 0x0000000000027805 */ /* 0x000fe4000001ff00 */
[----:B------:R-:W-:Y:S02]  /*0250*/  MOV R84, RZ ;  /* 0x000000ff00547202 */ /* 0x000fe40000000f00 */
[----:B------:R-:W-:Y:S02]  /*0260*/  CS2R R4, SRZ ;  /* 0x0000000000047805 */ /* 0x000fe4000001ff00 */
[----:B------:R-:W-:Y:S02]  /*0270*/  CS2R R6, SRZ ;  /* 0x0000000000067805 */ /* 0x000fe4000001ff00 */
[----:B------:R-:W-:Y:S01]  /*0280*/  MOV R0, RZ ;  /* 0x000000ff00007202 */ /* 0x000fe20000000f00 */
[----:B------:R-:W1:Y:S01]  /*0290*/  LDCU.64 UR10, c[0x0][0x358] ;  /* 0x00006b00ff0a77ac */ /* 0x000e620008000a00 */
[----:B0-----:R-:W-:Y:S01]  /*02a0*/  SHF.R.U32.HI R24, RZ, 0x1, R89 ;  /* 0x00000001ff187819 */ /* 0x001fe20000011659 */
[----:B--23--:R-:W-:Y:S06]  /*02b0*/  BRA.U !UP0, `(.L_x_0) ;  /* 0x0000002508587547 */ /* 0x00cfec000b800000 */
[----:B------:R-:W0:Y:S01]  /*02c0*/  LDCU UR13, c[0x0][0x384] ;  /* 0x00007080ff0d77ac */ /* 0x000e220008000800 */
[C---:B------:R-:W-:Y:S02]  /*02d0*/  SHF.L.U32 R22, R89.reuse, 0x2, RZ ;  /* 0x0000000259167819 */ /* 0x040fe400000006ff */
[----:B------:R-:W-:Y:S01]  /*02e0*/  SHF.R.U32.HI R25, RZ, 0x5, R89 ;  /* 0x00000005ff197819 */ /* 0x000fe20000011659 */
[----:B------:R-:W-:Y:S01]  /*02f0*/  USHF.L.U32 UR4, UR8, 0x7, URZ ;  /* 0x0000000708047899 */ /* 0x000fe200080006ff */
[C---:B------:R-:W-:Y:S01]  /*0300*/  LOP3.LUT R27, R22.reuse, 0x4, RZ, 0xc0, !PT ;  /* 0x00000004161b7812 */ /* 0x040fe200078ec0ff */
[----:B------:R-:W2:Y:S01]  /*0310*/  LDCU.128 UR16, c[0x0][0x390] ;  /* 0x00007200ff1077ac */ /* 0x000ea20008000c00 */
[----:B------:R-:W-:Y:S02]  /*0320*/  LOP3.LUT R22, R22, 0x7c, RZ, 0xc0, !PT ;  /* 0x0000007c16167812 */ /* 0x000fe400078ec0ff */
[----:B------:R-:W-:Y:S01]  /*0330*/  SHF.L.U32 R91, R89, 0xb, RZ ;  /* 0x0000000b595b7819 */ /* 0x000fe200000006ff */
[----:B------:R-:W-:-:S02]  /*0340*/  UIMAD UR6, UR4, UR12, URZ ;  /* 0x0000000c040672a4 */ /* 0x000fc4000f8e02ff */
[----:B------:R-:W-:Y:S01]  /*0350*/  IMAD R24, R24, UR12, R27 ;  /* 0x0000000c18187c24 */ /* 0x000fe2000f8e021b */
[----:B------:R-:W-:Y:S01]  /*0360*/  USHF.L.U32 UR5, UR7, 0x7, URZ ;  /* 0x0000000707057899 */ /* 0x000fe200080006ff */
[----:B------:R-:W-:-:S03]  /*0370*/  MOV R27, 0x4 ;  /* 0x00000004001b7802 */ /* 0x000fc60000000f00 */
[----:B------:R-:W-:Y:S01]  /*0380*/  UIMAD.WIDE.U32 UR4, UR5, 0x4, URZ ;  /* 0x00000004050478a5 */ /* 0x000fe2000f8e00ff */
[----:B------:R-:W-:Y:S01]  /*0390*/  MOV R29, UR6 ;  /* 0x00000006001d7c02 */ /* 0x000fe20008000f00 */
[----:B0-----:R-:W-:Y:S02]  /*03a0*/  IMAD R22, R25, UR13, R22 ;  /* 0x0000000d19167c24 */ /* 0x001fe4000f8e0216 */
[----:B------:R-:W-:-:S04]  /*03b0*/  IMAD.WIDE.U32 R24, R24, 0x4, RZ ;  /* 0x0000000418187825 */ /* 0x000fc800078e00ff */
[----:B------:R-:W-:Y:S01]  /*03c0*/  IMAD.WIDE R26, R22, R27, UR4 ;  /* 0x00000004161a7e25 */ /* 0x000fe2000f8e021b */
[----:B------:R-:W-:Y:S01]  /*03d0*/  MOV R22, RZ ;  /* 0x000000ff00167202 */ /* 0x000fe20000000f00 */
[----:B------:R-:W-:Y:S02]  /*03e0*/  UMOV UR4, URZ ;  /* 0x000000ff00047c82 */ /* 0x000fe40008000000 */
[----:B------:R-:W-:Y:S01]  /*03f0*/  IMAD.WIDE R24, R29, 0x4, R24 ;  /* 0x000000041d187825 */ /* 0x000fe200078e0218 */
[----:B--2---:R-:W-:Y:S02]  /*0400*/  IADD3 R94, P1, PT, R26, UR18, RZ ;  /* 0x000000121a5e7c10 */ /* 0x004fe4000ff3e0ff */
[----:B------:R-:W-:Y:S02]  /*0410*/  IADD3 R87, P0, PT, R24, UR16, RZ ;  /* 0x0000001018577c10 */ /* 0x000fe4000ff1e0ff */
[----:B------:R-:W-:Y:S02]  /*0420*/  IADD3.X R95, PT, PT, R27, UR19, RZ, P1, !PT ;  /* 0x000000131b5f7c10 */ /* 0x000fe40008ffe4ff */
[----:B------:R-:W-:-:S09]  /*0430*/  IADD3.X R85, PT, PT, R25, UR17, RZ, P0, !PT ;  /* 0x0000001119557c10 */ /* 0x000fd200087fe4ff */
.L_x_1:
[----:B------:R-:W-:Y:S01]  /*0440*/  MOV R24, R87 ;  /* 0x0000005700187202 */ /* 0x000fe20000000f00 */
[----:B-1----:R-:W2:Y:S01]  /*0450*/  LDG.E.128 R48, desc[UR10][R94.64] ;  /* 0x0000000a5e307981 */ /* 0x002ea2000c1e1d00 */
[----:B------:R-:W-:-:S05]  /*0460*/  MOV R25, R85 ;  /* 0x0000005500197202 */ /* 0x000fca0000000f00 */
[----:B------:R-:W3:Y:S01]  /*0470*/  LDG.E.128 R44, desc[UR10][R24.64] ;  /* 0x0000000a182c7981 */ /* 0x000ee2000c1e1d00 */
[----:B------:R-:W0:Y:S01]  /*0480*/  S2UR UR6, SR_CgaCtaId ;  /* 0x00000000000679c3 */ /* 0x000e220000008800 */
[----:B------:R-:W-:Y:S01]  /*0490*/  UMOV UR5, 0x400 ;  /* 0x0000040000057882 */ /* 0x000fe20000000000 */
[----:B------:R-:W-:-:S04]  /*04a0*/  SHF.L.U32 R26, R89, 0x1, RZ ;  /* 0x00000001591a7819 */ /* 0x000fc800000006ff */
[----:B------:R-:W-:Y:S01]  /*04b0*/  LOP3.LUT R96, R91, 0xffc, R26, 0xc8, !PT ;  /* 0x00000ffc5b607812 */ /* 0x000fe200078ec81a */
[----:B0-----:R-:W-:Y:S02]  /*04c0*/  ULEA UR9, UR6, UR5, 0x18 ;  /* 0x0000000506097291 */ /* 0x001fe4000f8ec0ff */
[----:B------:R-:W-:-:S04]  /*04d0*/  UIADD3 UR5, UPT, UPT, UR5, 0x1000, URZ ;  /* 0x0000100005057890 */ /* 0x000fc8000fffe0ff */
[----:B------:R-:W-:-:S06]  /*04e0*/  ULEA UR5, UR6, UR5, 0x18 ;  /* 0x0000000506057291 */ /* 0x000fcc000f8ec0ff */
[C---:B------:R-:W-:Y:S02]  /*04f0*/  LEA R97, R89.reuse, UR5, 0x4 ;  /* 0x0000000559617c11 */ /* 0x040fe4000f8e20ff */
[----:B------:R-:W-:-:S04]  /*0500*/  SHF.L.U32 R93, R89, 0x5, RZ ;  /* 0x00000005595d7819 */ /* 0x000fc800000006ff */
[----:B------:R-:W-:Y:S01]  /*0510*/  LOP3.LUT R93, R93, 0x1e0, RZ, 0xc0, !PT ;  /* 0x000001e05d5d7812 */ /* 0x000fe200078ec0ff */
[----:B---3--:R0:W-:Y:S04]  /*0520*/  STS [R96+UR9], R44 ;  /* 0x0000002c60007988 */ /* 0x0081e80008000809 */
[----:B------:R-:W-:Y:S04]  /*0530*/  STS [R96+UR9+0x200], R45 ;  /* 0x0002002d60007988 */ /* 0x000fe80008000809 */
[----:B------:R-:W-:Y:S04]  /*0540*/  STS [R96+UR9+0x400], R46 ;  /* 0x0004002e60007988 */ /* 0x000fe80008000809 */
[----:B------:R-:W-:Y:S04]  /*0550*/  STS [R96+UR9+0x600], R47 ;  /* 0x0006002f60007988 */ /* 0x000fe80008000809 */
[----:B--2---:R-:W-:Y:S01]  /*0560*/  STS.128 [R97], R48 ;  /* 0x0000003061007388 */ /* 0x004fe20000000c00 */
[----:B------:R-:W-:Y:S01]  /*0570*/  BAR.SYNC.DEFER_BLOCKING 0x0 ;  /* 0x0000000000007b1d */ /* 0x000fe20000010000 */
[----:B0-----:R-:W-:-:S05]  /*0580*/  LOP3.LUT R44, R26, 0x7e0, RZ, 0xc0, !PT ;  /* 0x000007e01a2c7812 */ /* 0x001fca00078ec0ff */
[----:B------:R-:W-:Y:S04]  /*0590*/  LDS.128 R24, [R44+UR9] ;  /* 0x000000092c187984 */ /* 0x000fe80008000c00 */
[----:B------:R-:W0:Y:S04]  /*05a0*/  LDS.128 R28, [R93+UR5] ;  /* 0x000000055d1c7984 */ /* 0x000e280008000c00 */
[----:B------:R-:W1:Y:S04]  /*05b0*/  LDS.128 R32, [R44+UR9+0x10] ;  /* 0x000010092c207984 */ /* 0x000e680008000c00 */
[----:B------:R-:W2:Y:S01]  /*05c0*/  LDS.128 R36, [R93+UR5+0x10] ;  /* 0x000010055d247984 */ /* 0x000ea20008000c00 */
[-C--:B0-----:R-:W-:Y:S01]  /*05d0*/  FFMA R71, R24, R28.reuse, R71 ;  /* 0x0000001c18477223 */ /* 0x081fe20000000047 */
[-C--:B------:R-:W-:Y:S01]  /*05e0*/  FFMA R84, R25, R28.reuse, R84 ;  /* 0x0000001c19547223 */ /* 0x080fe20000000054 */
[-C--:B------:R-:W-:Y:S01]  /*05f0*/  FFMA R61, R26, R28.reuse, R61 ;  /* 0x0000001c1a3d7223 */ /* 0x080fe2000000003d */
[-C--:B------:R-:W-:Y:S01]  /*0600*/  FFMA R66, R27, R28.reuse, R66 ;  /* 0x0000001c1b427223 */ /* 0x080fe20000000042 */
[-C--:B-1----:R-:W-:Y:S01]  /*0610*/  FFMA R23, R32, R28.reuse, R23 ;  /* 0x0000001c20177223 */ /* 0x082fe20000000017 */
[-C--:B------:R-:W-:Y:S01]  /*0620*/  FFMA R8, R33, R28.reuse, R8 ;  /* 0x0000001c21087223 */ /* 0x080fe20000000008 */
[-C--:B------:R-:W-:Y:S01]  /*0630*/  FFMA R3, R34, R28.reuse, R3 ;  /* 0x0000001c22037223 */ /* 0x080fe20000000003 */
[----:B------:R-:W-:Y:S01]  /*0640*/  FFMA R0, R35, R28, R0 ;  /* 0x0000001c23007223 */ /* 0x000fe20000000000 */
[-C--:B------:R-:W-:Y:S01]  /*0650*/  FFMA R77, R24, R29.reuse, R77 ;  /* 0x0000001d184d7223 */ /* 0x080fe2000000004d */
[-C--:B------:R-:W-:Y:S01]  /*0660*/  FFMA R86, R25, R29.reuse, R86 ;  /* 0x0000001d19567223 */ /* 0x080fe20000000056 */
[-C--:B------:R-:W-:Y:S01]  /*0670*/  FFMA R63, R26, R29.reuse, R63 ;  /* 0x0000001d1a3f7223 */ /* 0x080fe2000000003f */
[-C--:B------:R-:W-:Y:S01]  /*0680*/  FFMA R68, R27, R29.reuse, R68 ;  /* 0x0000001d1b447223 */ /* 0x080fe20000000044 */
[-C--:B------:R-:W-:Y:S01]  /*0690*/  FFMA R41, R32, R29.reuse, R41 ;  /* 0x0000001d20297223 */ /* 0x080fe20000000029 */
        /* <DEDUP_REMOVED lines=19> */
[C---:B--2---:R-:W-:Y:S01]  /*07d0*/  FFMA R31, R32.reuse, R36, R19 ;  /* 0x00000024201f7223 */ /* 0x044fe20000000013 */
[C---:B------:R-:W-:Y:S01]  /*07e0*/  FFMA R56, R32.reuse, R37, R56 ;  /* 0x0000002520387223 */ /* 0x040fe20000000038 */
[C---:B------:R-:W-:Y:S01]  /*07f0*/  FFMA R21, R32.reuse, R38, R21 ;  /* 0x0000002620157223 */ /* 0x040fe20000000015 */
[----:B------:R-:W-:Y:S01]  /*0800*/  FFMA R32, R32, R39, R58 ;  /* 0x0000002720207223 */ /* 0x000fe2000000003a */
[-C--:B------:R-:W-:Y:S01]  /*0810*/  FFMA R92, R24, R37.reuse, R92 ;  /* 0x00000025185c7223 */ /* 0x080fe2000000005c */
[-C--:B------:R-:W-:Y:S01]  /*0820*/  FFMA R80, R25, R37.reuse, R80 ;  /* 0x0000002519507223 */ /* 0x080fe20000000050 */
[-C--:B------:R-:W-:Y:S01]  /*0830*/  FFMA R74, R26, R37.reuse, R74 ;  /* 0x000000251a4a7223 */ /* 0x080fe2000000004a */
[-C--:B------:R-:W-:Y:S01]  /*0840*/  FFMA R62, R27, R37.reuse, R62 ;  /* 0x000000251b3e7223 */ /* 0x080fe2000000003e */
[C---:B------:R-:W-:Y:S01]  /*0850*/  FFMA R58, R33.reuse, R36, R16 ;  /* 0x00000024213a7223 */ /* 0x040fe20000000010 */
[C---:B------:R-:W-:Y:S01]  /*0860*/  FFMA R96, R33.reuse, R37, R18 ;  /* 0x0000002521607223 */ /* 0x040fe20000000012 */
[C---:B------:R-:W-:Y:S01]  /*0870*/  FFMA R11, R33.reuse, R38, R11 ;  /* 0x00000026210b7223 */ /* 0x040fe2000000000b */
[----:B------:R-:W-:Y:S01]  /*0880*/  FFMA R22, R33, R39, R22 ;  /* 0x0000002721167223 */ /* 0x000fe20000000016 */
[-C--:B------:R-:W-:Y:S01]  /*0890*/  FFMA R20, R34, R37.reuse, R20 ;  /* 0x0000002522147223 */ /* 0x080fe20000000014 */
[----:B------:R-:W-:Y:S01]  /*08a0*/  FFMA R52, R35, R37, R52 ;  /* 0x0000002523347223 */ /* 0x000fe20000000034 */
[C---:B------:R-:W-:Y:S01]  /*08b0*/  FFMA R73, R24.reuse, R36, R73 ;  /* 0x0000002418497223 */ /* 0x040fe20000000049 */
[C---:B------:R-:W-:Y:S01]  /*08c0*/  FFMA R75, R24.reuse, R38, R75 ;  /* 0x00000026184b7223 */ /* 0x040fe2000000004b */
[-C--:B------:R-:W-:Y:S01]  /*08d0*/  FFMA R50, R24, R39.reuse, R79 ;  /* 0x0000002718327223 */ /* 0x080fe2000000004f */
        /* <DEDUP_REMOVED lines=10> */
[CC--:B------:R-:W-:Y:S01]  /*0980*/  FFMA R47, R34.reuse, R38.reuse, R15 ;  /* 0x00000026222f7223 */ /* 0x0c0fe2000000000f */
[C---:B------:R-:W-:Y:S01]  /*0990*/  FFMA R37, R35.reuse, R38, R17 ;  /* 0x0000002623257223 */ /* 0x040fe20000000011 */
[----:B------:R-:W-:Y:S04]  /*09a0*/  LDS.128 R4, [R44+UR9+0x200] ;  /* 0x000200092c047984 */ /* 0x000fe80008000c00 */
[----:B------:R-:W0:Y:S04]  /*09b0*/  LDS.128 R12, [R93+UR5+0x200] ;  /* 0x000200055d0c7984 */ /* 0x000e280008000c00 */
[----:B------:R-:W1:Y:S04]  /*09c0*/  LDS.128 R24, [R44+UR9+0x210] ;  /* 0x000210092c187984 */ /* 0x000e680008000c00 */
[----:B------:R-:W2:Y:S01]  /*09d0*/  LDS.128 R16, [R93+UR5+0x210] ;  /* 0x000210055d107984 */ /* 0x000ea20008000c00 */
[-C--:B------:R-:W-:Y:S01]  /*09e0*/  FFMA R34, R34, R39.reuse, R40 ;  /* 0x0000002722227223 */ /* 0x080fe20000000028 */
[C---:B------:R-:W-:Y:S01]  /*09f0*/  FFMA R36, R35.reuse, R36, R42 ;  /* 0x0000002423247223 */ /* 0x040fe2000000002a */
[----:B------:R-:W-:Y:S01]  /*0a00*/  FFMA R54, R35, R39, R54 ;  /* 0x0000002723367223 */ /* 0x000fe20000000036 */
        /* <DEDUP_REMOVED lines=36> */
[C---:B------:R-:W-:Y:S01]  /*0c50*/  FFMA R78, R5.reuse, R16, R78 ;  /* 0x00000010054e7223 */ /* 0x040fe2000000004e */
        /* <DEDUP_REMOVED lines=27> */
[----:B------:R-:W-:Y:S04]  /*0e10*/  LDS.128 R4, [R44+UR9+0x400] ;  /* 0x000400092c047984 */ /* 0x000fe80008000c00 */
[----:B------:R-:W0:Y:S04]  /*0e20*/  LDS.128 R12, [R93+UR5+0x400] ;  /* 0x000400055d0c7984 */ /* 0x000e280008000c00 */
[----:B------:R-:W1:Y:S04]  /*0e30*/  LDS.128 R28, [R44+UR9+0x410] ;  /* 0x000410092c1c7984 */ /* 0x000e680008000c00 */
[----:B------:R-:W2:Y:S04]  /*0e40*/  LDS.128 R16, [R93+UR5+0x410] ;  /* 0x000410055d107984 */ /* 0x000ea80008000c00 */
[----:B------:R-:W-:Y:S01]  /*0e50*/  LDS.128 R24, [R44+UR9+0x610] ;  /* 0x000610092c187984 */ /* 0x000fe20008000c00 */
        /* <DEDUP_REMOVED lines=67> */
[----:B------:R-:W-:Y:S01]  /*1290*/  LDS.128 R28, [R44+UR9+0x810] ;  /* 0x000810092c1c7984 */ /* 0x000fe20008000c00 */
[-C--:B0-----:R-:W-:Y:S01]  /*12a0*/  FFMA R71, R4, R12.reuse, R71 ;  /* 0x0000000c04477223 */ /* 0x081fe20000000047 */
        /* <DEDUP_REMOVED lines=31> */
[C---:B-1----:R-:W-:Y:S01]  /*14a0*/  FFMA R73, R4.reuse, R16, R73 ;  /* 0x0000001004497223 */ /* 0x042fe20000000049 */
        /* <DEDUP_REMOVED lines=99> */
[----:B------:R-:W0:Y:S04]  /*1ae0*/  LDS.128 R12, [R93+UR5+0xa00] ;  /* 0x000a00055d0c7984 */ /* 0x000e280008000c00 */
[----:B------:R-:W1:Y:S04]  /*1af0*/  LDS.128 R16, [R93+UR5+0xa10] ;  /* 0x000a10055d107984 */ /* 0x000e680008000c00 */
[----:B------:R-:W2:Y:S04]  /*1b00*/  LDS.128 R4, [R44+UR9+0xa00] ;  /* 0x000a00092c047984 */ /* 0x000ea80008000c00 */
[----:B------:R-:W-:Y:S01]  /*1b10*/  LDS.128 R28, [R93+UR5+0xc00] ;  /* 0x000c00055d1c7984 */ /* 0x000fe20008000c00 */
[C---:B0-----:R-:W-:Y:S01]  /*1b20*/  FFMA R23, R24.reuse, R12, R23 ;  /* 0x0000000c18177223 */ /* 0x041fe20000000017 */
[C---:B------:R-:W-:Y:S01]  /*1b30*/  FFMA R41, R24.reuse, R13, R41 ;  /* 0x0000000d18297223 */ /* 0x040fe20000000029 */
[C---:B------:R-:W-:Y:S01]  /*1b40*/  FFMA R43, R24.reuse, R14, R43 ;  /* 0x0000000e182b7223 */ /* 0x040fe2000000002b */
[C---:B------:R-:W-:Y:S01]  /*1b50*/  FFMA R53, R24.reuse, R15, R53 ;  /* 0x0000000f18357223 */ /* 0x040fe20000000035 */
[C---:B-1----:R-:W-:Y:S01]  /*1b60*/  FFMA R49, R24.reuse, R16, R39 ;  /* 0x0000001018317223 */ /* 0x042fe20000000027 */
[C---:B------:R-:W-:Y:S01]  /*1b70*/  FFMA R56, R24.reuse, R17, R56 ;  /* 0x0000001118387223 */ /* 0x040fe20000000038 */
[C---:B------:R-:W-:Y:S01]  /*1b80*/  FFMA R21, R24.reuse, R18, R21 ;  /* 0x0000001218157223 */ /* 0x040fe20000000015 */
[----:B------:R-:W-:Y:S01]  /*1b90*/  FFMA R32, R24, R19, R32 ;  /* 0x0000001318207223 */ /* 0x000fe20000000020 */
[----:B------:R-:W-:Y:S01]  /*1ba0*/  FFMA R24, R25, R16, R58 ;  /* 0x0000001019187223 */ /* 0x000fe2000000003a */
[-C--:B--2---:R-:W-:Y:S01]  /*1bb0*/  FFMA R71, R4, R12.reuse, R71 ;  /* 0x0000000c04477223 */ /* 0x084fe20000000047 */
        /* <DEDUP_REMOVED lines=42> */
[-C--:B------:R-:W-:Y:S01]  /*1e60*/  FFMA R64, R7, R19.reuse, R64 ;  /* 0x0000001307407223 */ /* 0x080fe20000000040 */
[C---:B------:R-:W-:Y:S01]  /*1e70*/  FFMA R58, R27.reuse, R16, R36 ;  /* 0x000000101b3a7223 */ /* 0x040fe20000000024 */
[-C--:B------:R-:W-:Y:S01]  /*1e80*/  FFMA R79, R27, R18.reuse, R37 ;  /* 0x000000121b4f7223 */ /* 0x080fe20000000025 */
[----:B------:R-:W0:Y:S04]  /*1e90*/  LDS.128 R12, [R44+UR9+0xc00] ;  /* 0x000c00092c0c7984 */ /* 0x000e280008000c00 */
[----:B------:R-:W1:Y:S04]  /*1ea0*/  LDS.128 R4, [R44+UR9+0xc10] ;  /* 0x000c10092c047984 */ /* 0x000e680008000c00 */
[----:B------:R-:W2:Y:S01]  /*1eb0*/  LDS.128 R36, [R93+UR5+0xc10] ;  /* 0x000c10055d247984 */ /* 0x000ea20008000c00 */
[C---:B------:R-:W-:Y:S01]  /*1ec0*/  FFMA R51, R25.reuse, R18, R11 ;  /* 0x0000001219337223 */ /* 0x040fe2000000000b */
[C---:B------:R-:W-:Y:S01]  /*1ed0*/  FFMA R98, R25.reuse, R19, R22 ;  /* 0x0000001319627223 */ /* 0x040fe20000000016 */
[-C--:B------:R-:W-:Y:S01]  /*1ee0*/  FFMA R96, R25, R17.reuse, R96 ;  /* 0x0000001119607223 */ /* 0x080fe20000000060 */
[C---:B------:R-:W-:Y:S01]  /*1ef0*/  FFMA R11, R26.reuse, R16, R33 ;  /* 0x000000101a0b7223 */ /* 0x040fe20000000021 */
[C---:B------:R-:W-:Y:S01]  /*1f00*/  FFMA R20, R26.reuse, R17, R20 ;  /* 0x000000111a147223 */ /* 0x040fe20000000014 */
[C---:B------:R-:W-:Y:S01]  /*1f10*/  FFMA R47, R26.reuse, R18, R47 ;  /* 0x000000121a2f7223 */ /* 0x040fe2000000002f */
[----:B------:R-:W-:Y:S01]  /*1f20*/  FFMA R22, R26, R19, R34 ;  /* 0x000000131a167223 */ /* 0x000fe20000000022 */
[C---:B------:R-:W-:Y:S01]  /*1f30*/  FFMA R52, R27.reuse, R17, R52 ;  /* 0x000000111b347223 */ /* 0x040fe20000000034 */
[----:B------:R-:W-:-:S02]  /*1f40*/  FFMA R54, R27, R19, R54 ;  /* 0x000000131b367223 */ /* 0x000fc40000000036 */
        /* <DEDUP_REMOVED lines=33> */
[----:B--2---:R-:W-:Y:S01]  /*2160*/  FFMA R102, R4, R39, R32 ;  /* 0x0000002704667223 */ /* 0x004fe20000000020 */
[----:B------:R-:W-:Y:S01]  /*2170*/  FFMA R100, R5, R36, R24 ;  /* 0x0000002405647223 */ /* 0x000fe20000000018 */
[----:B------:R-:W0:Y:S04]  /*2180*/  LDS.128 R32, [R93+UR5+0xe00] ;  /* 0x000e00055d207984 */ /* 0x000e280008000c00 */
[----:B------:R-:W1:Y:S04]  /*2190*/  LDS.128 R24, [R44+UR9+0xe10] ;  /* 0x000e10092c187984 */ /* 0x000e680008000c00 */
[----:B------:R-:W2:Y:S01]  /*21a0*/  LDS.128 R28, [R93+UR5+0xe10] ;  /* 0x000e10055d1c7984 */ /* 0x000ea20008000c00 */
[----:B------:R-:W-:-:S02]  /*21b0*/  UIADD3 UR4, UPT, UPT, UR4, 0x8, URZ ;  /* 0x0000000804047890 */ /* 0x000fc4000fffe0ff */
[----:B------:R-:W-:Y:S02]  /*21c0*/  USHF.L.U32 UR6, UR13, 0x3, URZ ;  /* 0x000000030d067899 */ /* 0x000fe400080006ff */
[----:B------:R-:W-:Y:S01]  /*21d0*/  UISETP.GE.AND UP0, UPT, UR4, UR12, UPT ;  /* 0x0000000c0400728c */ /* 0x000fe2000bf06270 */
[C---:B------:R-:W-:Y:S01]  /*21e0*/  FFMA R96, R5.reuse, R37, R96 ;  /* 0x0000002505607223 */ /* 0x040fe20000000060 */
[C---:B------:R-:W-:Y:S01]  /*21f0*/  FFMA R51, R5.reuse, R38, R51 ;  /* 0x0000002605337223 */ /* 0x040fe20000000033 */
[----:B------:R-:W-:Y:S01]  /*2200*/  FFMA R98, R5, R39, R98 ;  /* 0x0000002705627223 */ /* 0x000fe20000000062 */
[C---:B------:R-:W-:Y:S01]  /*2210*/  FFMA R78, R13.reuse, R36, R78 ;  /* 0x000000240d4e7223 */ /* 0x040fe2000000004e */
[C---:B------:R-:W-:Y:S01]  /*2220*/  FFMA R80, R13.reuse, R37, R80 ;  /* 0x000000250d507223 */ /* 0x040fe20000000050 */
[C---:B------:R-:W-:Y:S01]  /*2230*/  FFMA R69, R13.reuse, R38, R69 ;  /* 0x000000260d457223 */ /* 0x040fe20000000045 */
[----:B------:R-:W-:Y:S01]  /*2240*/  FFMA R82, R13, R39, R82 ;  /* 0x000000270d527223 */ /* 0x000fe20000000052 */
[----:B------:R-:W-:Y:S01]  /*2250*/  MOV R5, UR6 ;  /* 0x0000000600057c02 */ /* 0x000fe20008000f00 */
        /* <DEDUP_REMOVED lines=12> */
[CC--:B------:R-:W-:Y:S01]  /*2320*/  FFMA R49, R4.reuse, R36.reuse, R49 ;  /* 0x0000002404317223 */ /* 0x0c0fe20000000031 */
[-C--:B------:R-:W-:Y:S01]  /*2330*/  FFMA R56, R4, R37.reuse, R56 ;  /* 0x0000002504387223 */ /* 0x080fe20000000038 */
[C---:B------:R-:W-:Y:S01]  /*2340*/  FFMA R13, R6.reuse, R36, R11 ;  /* 0x00000024060d7223 */ /* 0x040fe2000000000b */
[-C--:B------:R-:W-:Y:S01]  /*2350*/  FFMA R20, R6, R37.reuse, R20 ;  /* 0x0000002506147223 */ /* 0x080fe20000000014 */
[C---:B------:R-:W-:Y:S01]  /*2360*/  FFMA R52, R7.reuse, R37, R52 ;  /* 0x0000002507347223 */ /* 0x040fe20000000034 */
[-C--:B------:R-:W-:Y:S01]  /*2370*/  FFMA R21, R4, R38.reuse, R21 ;  /* 0x0000002604157223 */ /* 0x080fe20000000015 */
[C---:B------:R-:W-:Y:S01]  /*2380*/  FFMA R47, R6.reuse, R38, R47 ;  /* 0x00000026062f7223 */ /* 0x040fe2000000002f */
[-C--:B------:R-:W-:Y:S01]  /*2390*/  FFMA R104, R6, R39.reuse, R22 ;  /* 0x0000002706687223 */ /* 0x080fe20000000016 */
[C---:B------:R-:W-:Y:S01]  /*23a0*/  FFMA R36, R7.reuse, R36, R58 ;  /* 0x0000002407247223 */ /* 0x040fe2000000003a */
[C---:B------:R-:W-:Y:S01]  /*23b0*/  FFMA R37, R7.reuse, R38, R79 ;  /* 0x0000002607257223 */ /* 0x040fe2000000004f */
[----:B------:R-:W-:Y:S01]  /*23c0*/  FFMA R54, R7, R39, R54 ;  /* 0x0000002707367223 */ /* 0x000fe20000000036 */
[----:B------:R-:W-:Y:S01]  /*23d0*/  IADD3 R87, P0, PT, R87, 0x20, RZ ;  /* 0x0000002057577810 */ /* 0x000fe20007f1e0ff */
[----:B------:R-:W-:-:S04]  /*23e0*/  IMAD.WIDE R94, R5, 0x4, R94 ;  /* 0x00000004055e7825 */ /* 0x000fc800078e025e */
[-C--:B0-----:R-:W-:Y:S01]  /*23f0*/  FFMA R71, R16, R32.reuse, R71 ;  /* 0x0000002010477223 */ /* 0x081fe20000000047 */
[-C--:B------:R-:W-:Y:S01]  /*2400*/  FFMA R84, R17, R32.reuse, R84 ;  /* 0x0000002011547223 */ /* 0x080fe20000000054 */
[-C--:B------:R-:W-:Y:S01]  /*2410*/  FFMA R61, R18, R32.reuse, R61 ;  /* 0x00000020123d7223 */ /* 0x080fe2000000003d */
[----:B------:R-:W-:Y:S01]  /*2420*/  FFMA R66, R19, R32, R66 ;  /* 0x0000002013427223 */ /* 0x000fe20000000042 */
[-C--:B------:R-:W-:Y:S01]  /*2430*/  FFMA R77, R16, R33.reuse, R77 ;  /* 0x00000021104d7223 */ /* 0x080fe2000000004d */
[-C--:B------:R-:W-:Y:S01]  /*2440*/  FFMA R86, R17, R33.reuse, R86 ;  /* 0x0000002111567223 */ /* 0x080fe20000000056 */
[-C--:B------:R-:W-:Y:S01]  /*2450*/  FFMA R63, R18, R33.reuse, R63 ;  /* 0x00000021123f7223 */ /* 0x080fe2000000003f */
[-C--:B------:R-:W-:Y:S01]  /*2460*/  FFMA R68, R19, R33.reuse, R68 ;  /* 0x0000002113447223 */ /* 0x080fe20000000044 */
[----:B-1----:R-:W-:Y:S01]  /*2470*/  FFMA R14, R25, R33, R42 ;  /* 0x00000021190e7223 */ /* 0x002fe2000000002a */
        /* <DEDUP_REMOVED lines=25> */
[-C--:B------:R-:W-:Y:S01]  /*2610*/  FFMA R23, R24, R32.reuse, R23 ;  /* 0x0000002018177223 */ /* 0x080fe20000000017 */
[-C--:B------:R-:W-:Y:S01]  /*2620*/  FFMA R8, R25, R32.reuse, R8 ;  /* 0x0000002019087223 */ /* 0x080fe20000000008 */
[-C--:B------:R-:W-:Y:S01]  /*2630*/  FFMA R3, R26, R32.reuse, R3 ;  /* 0x000000201a037223 */ /* 0x080fe20000000003 */
[C---:B------:R-:W-:Y:S01]  /*2640*/  FFMA R0, R27.reuse, R32, R0 ;  /* 0x000000201b007223 */ /* 0x040fe20000000000 */
[-C--:B------:R-:W-:Y:S01]  /*2650*/  FFMA R41, R24, R33.reuse, R41 ;  /* 0x0000002118297223 */ /* 0x080fe20000000029 */
[-C--:B------:R-:W-:Y:S01]  /*2660*/  FFMA R9, R26, R33.reuse, R9 ;  /* 0x000000211a097223 */ /* 0x080fe20000000009 */
        /* <DEDUP_REMOVED lines=24> */
[----:B------:R-:W-:Y:S01]  /*27f0*/  IADD3.X R85, PT, PT, RZ, R85, RZ, P0, !PT ;  /* 0x00000055ff557210 */ /* 0x000fe200007fe4ff */
[----:B------:R-:W-:Y:S06]  /*2800*/  BAR.SYNC.DEFER_BLOCKING 0x0 ;  /* 0x0000000000007b1d */ /* 0x000fec0000010000 */
[----:B------:R-:W-:Y:S05]  /*2810*/  BRA.U !UP0, `(.L_x_1) ;  /* 0xffffffdd08087547 */ /* 0x000fea000b83ffff */
.L_x_0:
[----:B------:R-:W0:Y:S01]  /*2820*/  LDCU UR9, c[0x0][0x384] ;  /* 0x00007080ff0977ac */ /* 0x000e220008000800 */
[----:B------:R-:W-:Y:S02]  /*2830*/  SHF.R.U32.HI R24, RZ, 0x1, R89 ;  /* 0x00000001ff187819 */ /* 0x000fe40000011659 */
[----:B------:R-:W-:Y:S01]  /*2840*/  SHF.L.U32 R89, R89, 0x3, RZ ;  /* 0x0000000359597819 */ /* 0x000fe200000006ff */
[----:B------:R-:W2:Y:S01]  /*2850*/  LDCU.64 UR12, c[0x0][0x3a8] ;  /* 0x00007500ff0c77ac */ /* 0x000ea20008000a00 */
[----:B------:R-:W-:Y:S02]  /*2860*/  LOP3.LUT R24, R24, 0x1f8, RZ, 0xc0, !PT ;  /* 0x000001f818187812 */ /* 0x000fe400078ec0ff */
[----:B------:R-:W-:Y:S01]  /*2870*/  LOP3.LUT R89, R89, 0x78, RZ, 0xc0, !PT ;  /* 0x0000007859597812 */ /* 0x000fe200078ec0ff */
[----:B------:R-:W3:Y:S01]  /*2880*/  LDCU UR6, c[0x0][0x38c] ;  /* 0x00007180ff0677ac */ /* 0x000ee20008000800 */
[----:B0-----:R-:W-:-:S03]  /*2890*/  UIMAD UR4, UR8, UR9, UR7 ;  /* 0x00000009080472a4 */ /* 0x001fc6000f8e0207 */
[----:B------:R-:W-:Y:S01]  /*28a0*/  IMAD R89, R24, UR9, R89 ;  /* 0x0000000918597c24 */ /* 0x000fe2000f8e0259 */
[----:B------:R-:W0:Y:S01]  /*28b0*/  LDCU UR7, c[0x0][0x3a0] ;  /* 0x00007400ff0777ac */ /* 0x000e220008000800 */
[----:B------:R-:W-:-:S04]  /*28c0*/  USHF.L.U32 UR4, UR4, 0x7, URZ ;  /* 0x0000000704047899 */ /* 0x000fc800080006ff */
[----:B------:R-:W-:Y:S02]  /*28d0*/  USHF.R.S32.HI UR5, URZ, 0x1f, UR4 ;  /* 0x0000001fff057899 */ /* 0x000fe40008011404 */
[----:B------:R-:W-:-:S04]  /*28e0*/  IADD3 R24, P0, PT, R89, UR4, RZ ;  /* 0x0000000459187c10 */ /* 0x000fc8000ff1e0ff */
[----:B------:R-:W-:Y:S02]  /*28f0*/  LEA.HI.X.SX32 R25, R89, UR5, 0x1, P0 ;  /* 0x0000000559197c11 */ /* 0x000fe400080f0eff */
[----:B--2---:R-:W-:-:S04]  /*2900*/  LEA R44, P0, R24, UR12, 0x2 ;  /* 0x0000000c182c7c11 */ /* 0x004fc8000f8010ff */
[----:B------:R-:W-:-:S05]  /*2910*/  LEA.HI.X R45, R24, UR13, R25, 0x2, P0 ;  /* 0x0000000d182d7c11 */ /* 0x000fca00080f1419 */
[----:B-1----:R-:W0:Y:S04]  /*2920*/  LDG.E.128 R28, desc[UR10][R44.64] ;  /* 0x0000000a2c1c7981 */ /* 0x002e28000c1e1d00 */
[----:B------:R-:W2:Y:S01]  /*2930*/  LDG.E.128 R24, desc[UR10][R44.64+0x10] ;  /* 0x0000100a2c187981 */ /* 0x000ea2000c1e1d00 */
[----:B------:R-:W-:Y:S01]  /*2940*/  IADD3 R36, PT, PT, R89, UR9, RZ ;  /* 0x0000000959247c10 */ /* 0x000fe2000fffe0ff */
[----:B---3--:R-:W-:Y:S01]  /*2950*/  FMUL R71, R71, UR6 ;  /* 0x0000000647477c20 */ /* 0x008fe20008400000 */
[----:B------:R-:W-:Y:S01]  /*2960*/  FMUL R81, R81, UR6 ;  /* 0x0000000651517c20 */ /* 0x000fe20008400000 */
[----:B------:R-:W-:Y:S01]  /*2970*/  FMUL R34, R83, UR6 ;  /* 0x0000000653227c20 */ /* 0x000fe20008400000 */
[----:B------:R-:W-:Y:S01]  /*2980*/  IADD3 R32, P0, PT, R36, UR4, RZ ;  /* 0x0000000424207c10 */ /* 0x000fe2000ff1e0ff */
[----:B------:R-:W-:Y:S01]  /*2990*/  FMUL R73, R73, UR6 ;  /* 0x0000000649497c20 */ /* 0x000fe20008400000 */
[----:B------:R-:W-:Y:S01]  /*29a0*/  FMUL R92, R92, UR6 ;  /* 0x000000065c5c7c20 */ /* 0x000fe20008400000 */
[----:B------:R-:W-:Y:S01]  /*29b0*/  FMUL R75, R75, UR6 ;  /* 0x000000064b4b7c20 */ /* 0x000fe20008400000 */
[----:B------:R-:W-:-:S02]  /*29c0*/  LEA.HI.X.SX32 R33, R36, UR5, 0x1, P0 ;  /* 0x0000000524217c11 */ /* 0x000fc400080f0eff */
[----:B------:R-:W-:-:S04]  /*29d0*/  LEA R38, P0, R32, UR12, 0x2 ;  /* 0x0000000c20267c11 */ /* 0x000fc8000f8010ff */
[----:B------:R-:W-:Y:S01]  /*29e0*/  LEA.HI.X R39, R32, UR13, R33, 0x2, P0 ;  /* 0x0000000d20277c11 */ /* 0x000fe200080f1421 */
[----:B------:R-:W-:-:S04]  /*29f0*/  FMUL R32, R77, UR6 ;  /* 0x000000064d207c20 */ /* 0x000fc80008400000 */
[----:B0-----:R-:W-:Y:S01]  /*2a00*/  FFMA R29, R29, UR7, R32 ;  /* 0x000000071d1d7c23 */ /* 0x001fe20008000020 */
[----:B------:R-:W-:Y:S01]  /*2a10*/  FMUL R32, R79, UR6 ;  /* 0x000000064f207c20 */ /* 0x000fe20008400000 */
[----:B------:R-:W-:Y:S01]  /*2a20*/  FFMA R28, R28, UR7, R71 ;  /* 0x000000071c1c7c23 */ /* 0x000fe20008000047 */
[----:B------:R-:W-:Y:S01]  /*2a30*/  FFMA R30, R30, UR7, R81 ;  /* 0x000000071e1e7c23 */ /* 0x000fe20008000051 */
[----:B------:R-:W-:Y:S01]  /*2a40*/  FFMA R31, R31, UR7, R34 ;  /* 0x000000071f1f7c23 */ /* 0x000fe20008000022 */
[----:B--2---:R-:W-:Y:S01]  /*2a50*/  FFMA R24, R24, UR7, R73 ;  /* 0x0000000718187c23 */ /* 0x004fe20008000049 */
[----:B------:R-:W-:Y:S01]  /*2a60*/  FFMA R25, R25, UR7, R92 ;  /* 0x0000000719197c23 */ /* 0x000fe2000800005c */
[----:B------:R-:W-:Y:S01]  /*2a70*/  FFMA R26, R26, UR7, R75 ;  /* 0x000000071a1a7c23 */ /* 0x000fe2000800004b */
[----:B------:R-:W-:Y:S01]  /*2a80*/  FFMA R27, R27, UR7, R32 ;  /* 0x000000071b1b7c23 */ /* 0x000fe20008000020 */
[----:B------:R-:W-:Y:S04]  /*2a90*/  STG.E.128 desc[UR10][R44.64], R28 ;  /* 0x0000001c2c007986 */ /* 0x000fe8000c101d0a */
[----:B------:R0:W-:Y:S04]  /*2aa0*/  STG.E.128 desc[UR10][R44.64+0x10], R24 ;  /* 0x000010182c007986 */ /* 0x0001e8000c101d0a */
[----:B------:R-:W2:Y:S01]  /*2ab0*/  LDG.E.128 R32, desc[UR10][R38.64] ;  /* 0x0000000a26207981 */ /* 0x000ea2000c1e1d00 */
[----:B------:R-:W-:Y:S01]  /*2ac0*/  IADD3 R48, PT, PT, R36, 0x4, RZ ;  /* 0x0000000424307810 */ /* 0x000fe20007ffe0ff */
[----:B------:R-:W-:Y:S01]  /*2ad0*/  FMUL R37, R84, UR6 ;  /* 0x0000000654257c20 */ /* 0x000fe20008400000 */
[----:B------:R-:W-:Y:S01]  /*2ae0*/  FMUL R86, R86, UR6 ;  /* 0x0000000656567c20 */ /* 0x000fe20008400000 */
[----:B------:R-:W-:Y:S01]  /*2af0*/  FMUL R49, R88, UR6 ;  /* 0x0000000658317c20 */ /* 0x000fe20008400000 */
[----:B------:R-:W-:Y:S01]  /*2b00*/  IADD3 R47, P0, PT, R48, UR4, RZ ;  /* 0x00000004302f7c10 */ /* 0x000fe2000ff1e0ff */
[----:B------:R-:W-:-:S03]  /*2b10*/  FMUL R90, R90, UR6 ;  /* 0x000000065a5a7c20 */ /* 0x000fc60008400000 */
[----:B------:R-:W-:Y:S02]  /*2b20*/  LEA.HI.X.SX32 R50, R48, UR5, 0x1, P0 ;  /* 0x0000000530327c11 */ /* 0x000fe400080f0eff */
[----:B------:R-:W-:-:S04]  /*2b30*/  LEA R46, P0, R47, UR12, 0x2 ;  /* 0x0000000c2f2e7c11 */ /* 0x000fc8000f8010ff */
[----:B------:R-:W-:Y:S01]  /*2b40*/  LEA.HI.X R47, R47, UR13, R50, 0x2, P0 ;  /* 0x0000000d2f2f7c11 */ /* 0x000fe200080f1432 */
[----:B--2---:R-:W-:Y:S01]  /*2b50*/  FFMA R32, R32, UR7, R37 ;  /* 0x0000000720207c23 */ /* 0x004fe20008000025 */
[----:B------:R-:W-:Y:S01]  /*2b60*/  FFMA R33, R33, UR7, R86 ;  /* 0x0000000721217c23 */ /* 0x000fe20008000056 */
[----:B------:R-:W-:Y:S01]  /*2b70*/  FFMA R34, R34, UR7, R49 ;  /* 0x0000000722227c23 */ /* 0x000fe20008000031 */
[----:B------:R-:W-:-:S05]  /*2b80*/  FFMA R35, R35, UR7, R90 ;  /* 0x0000000723237c23 */ /* 0x000fca000800005a */
[----:B------:R1:W-:Y:S04]  /*2b90*/  STG.E.128 desc[UR10][R38.64], R32 ;  /* 0x0000002026007986 */ /* 0x0003e8000c101d0a */
[----:B0-----:R-:W2:Y:S01]  /*2ba0*/  LDG.E.128 R24, desc[UR10][R46.64] ;  /* 0x0000000a2e187981 */ /* 0x001ea2000c1e1d00 */
[----:B------:R-:W-:Y:S01]  /*2bb0*/  IADD3 R44, PT, PT, R36, UR9, RZ ;  /* 0x00000009242c7c10 */ /* 0x000fe2000fffe0ff */
        /* <DEDUP_REMOVED lines=13> */
[----:B------:R-:W2:Y:S01]  /*2c90*/  LDG.E.128 R28, desc[UR10][R36.64] ;  /* 0x0000000a241c7981 */ /* 0x000ea2000c1e1d00 */
[----:B------:R-:W-:Y:S01]  /*2ca0*/  IADD3 R48, PT, PT, R48, UR9, RZ ;  /* 0x0000000930307c10 */ /* 0x000fe2000fffe0ff */
[----:B------:R-:W-:Y:S01]  /*2cb0*/  FMUL R61, R61, UR6 ;  /* 0x000000063d3d7c20 */ /* 0x000fe20008400000 */
[----:B------:R-:W-:Y:S01]  /*2cc0*/  FMUL R65, R65, UR6 ;  /* 0x0000000641417c20 */ /* 0x000fe20008400000 */
[----:B-1----:R-:W-:Y:S01]  /*2cd0*/  FMUL R38, R67, UR6 ;  /* 0x0000000643267c20 */ /* 0x002fe20008400000 */
[----:B------:R-:W-:-:S04]  /*2ce0*/  IADD3 R33, P0, PT, R48, UR4, RZ ;  /* 0x0000000430217c10 */ /* 0x000fc8000ff1e0ff */
[----:B------:R-:W-:Y:S02]  /*2cf0*/  LEA.HI.X.SX32 R34, R48, UR5, 0x1, P0 ;  /* 0x0000000530227c11 */ /* 0x000fe400080f0eff */
[----:B------:R-:W-:-:S04]  /*2d00*/  LEA R32, P0, R33, UR12, 0x2 ;  /* 0x0000000c21207c11 */ /* 0x000fc8000f8010ff */
[----:B------:R-:W-:Y:S01]  /*2d10*/  LEA.HI.X R33, R33, UR13, R34, 0x2, P0 ;  /* 0x0000000d21217c11 */ /* 0x000fe200080f1422 */
[----:B------:R-:W-:Y:S01]  /*2d20*/  FMUL R34, R63, UR6 ;  /* 0x000000063f227c20 */ /* 0x000fe20008400000 */
[----:B--2---:R-:W-:-:S03]  /*2d30*/  FFMA R28, R28, UR7, R61 ;  /* 0x000000071c1c7c23 */ /* 0x004fc6000800003d */
        /* <DEDUP_REMOVED lines=19> */
[----:B-1----:R-:W2:Y:S01]  /*2e70*/  LDG.E.128 R28, desc[UR10][R34.64] ;  /* 0x0000000a221c7981 */ /* 0x002ea2000c1e1d00 */
        /* <DEDUP_REMOVED lines=69> */
[----:B--2---:R-:W-:Y:S01]  /*32d0*/  FFMA R28, R28, UR7, R19 ;  /* 0x000000071c1c7c23 */ /* 0x004fe20008000013 */
[----:B------:R-:W-:Y:S02]  /*32e0*/  FFMA R29, R29, UR7, R14 ;  /* 0x000000071d1d7c23 */ /* 0x000fe4000800000e */
        /* <DEDUP_REMOVED lines=32> */
[----:B------:R-:W-:Y:S04]  /*34f0*/  STG.E.128 desc[UR10][R34.64], R28 ;  /* 0x0000001c22007986 */ /* 0x000fe8000c101d0a */
[----:B------:R-:W2:Y:S01]  /*3500*/  LDG.E.128 R8, desc[UR10][R18.64] ;  /* 0x0000000a12087981 */ /* 0x000ea2000c1e1d00 */
        /* <DEDUP_REMOVED lines=13> */
[----:B------:R-:W-:Y:S04]  /*35e0*/  STG.E.128 desc[UR10][R18.64], R20 ;  /* 0x0000001412007986 */ /* 0x000fe8000c101d0a */
[----:B0-----:R-:W2:Y:S01]  /*35f0*/  LDG.E.128 R24, desc[UR10][R12.64] ;  /* 0x0000000a0c187981 */ /* 0x001ea2000c1e1d00 */
        /* <DEDUP_REMOVED lines=13> */
[----:B------:R-:W-:Y:S04]  /*36d0*/  STG.E.128 desc[UR10][R12.64], R24 ;  /* 0x000000180c007986 */ /* 0x000fe8000c101d0a */
[----:B------:R-:W2:Y:S01]  /*36e0*/  LDG.E.128 R4, desc[UR10][R8.64] ;  /* 0x0000000a08047981 */ /* 0x000ea2000c1e1d00 */
[----:B------:R-:W-:Y:S01]  /*36f0*/  FMUL R3, R42, UR6 ;  /* 0x000000062a037c20 */ /* 0x000fe20008400000 */
[----:B------:R-:W-:Y:S01]  /*3700*/  FMUL R52, R52, UR6 ;  /* 0x0000000634347c20 */ /* 0x000fe20008400000 */
[----:B------:R-:W-:Y:S01]  /*3710*/  FMUL R17, R17, UR6 ;  /* 0x0000000611117c20 */ /* 0x000fe20008400000 */
[----:B------:R-:W-:Y:S01]  /*3720*/  FMUL R54, R54, UR6 ;  /* 0x0000000636367c20 */ /* 0x000fe20008400000 */
[----:B--2---:R-:W-:Y:S01]  /*3730*/  FFMA R4, R4, UR7, R3 ;  /* 0x0000000704047c23 */ /* 0x004fe20008000003 */
[----:B------:R-:W-:Y:S01]  /*3740*/  FFMA R5, R5, UR7, R52 ;  /* 0x0000000705057c23 */ /* 0x000fe20008000034 */
[----:B------:R-:W-:Y:S01]  /*3750*/  FFMA R6, R6, UR7, R17 ;  /* 0x0000000706067c23 */ /* 0x000fe20008000011 */
[----:B------:R-:W-:-:S05]  /*3760*/  FFMA R7, R7, UR7, R54 ;  /* 0x0000000707077c23 */ /* 0x000fca0008000036 */
[----:B------:R-:W-:Y:S01]  /*3770*/  STG.E.128 desc[UR10][R8.64], R4 ;  /* 0x0000000408007986 */ /* 0x000fe2000c101d0a */
[----:B------:R-:W-:Y:S05]  /*3780*/  EXIT ;  /* 0x000000000000794d */ /* 0x000fea0003800000 */
.L_x_2:
[----:B------:R-:W-:-:S00]  /*3790*/  BRA `(.L_x_2) ;  /* 0xfffffffc00fc7947 */ /* 0x000fc0000383ffff */
[----:B------:R-:W-:-:S00]  /*37a0*/  NOP ;  /* 0x0000000000007918 */ /* 0x000fc00000000000 */
        /* <DEDUP_REMOVED lines=13> */
.L_x_3:


//--------------------- .nv.shared._Z10mysgemm_v6ILi128ELi128ELi8ELi8ELi8EEviiifPfS0_fS0_ --------------------------
	.section	.nv.shared._Z10mysgemm_v6ILi128ELi128ELi8ELi8ELi8EEviiifPfS0_fS0_,"aw",@nobits
	.sectionflags	@""
	.align	4
.nv.shared._Z10mysgemm_v6ILi128ELi128ELi8ELi8ELi8EEviiifPfS0_fS0_:
	.zero		9216


//--------------------- .nv.shared.reserved.0     --------------------------
	.section	.nv.shared.reserved.0,"aw",@nobits
	.weak		__nv_reservedSMEM_offset_0_alias
	.size		__nv_reservedSMEM_offset_0_alias, 0, 64
	.other		__nv_reservedSMEM_offset_0_alias,@"STO_CUDA_RESERVED_SHARED STV_DEFAULT"
__nv_reservedSMEM_offset_0_alias:
	.zero		0
	.zero		64


//--------------------- .nv.constant0._Z10mysgemm_v6ILi128ELi128ELi8ELi8ELi8EEviiifPfS0_fS0_ --------------------------
	.section	.nv.constant0._Z10mysgemm_v6ILi128ELi128ELi8ELi8ELi8EEviiifPfS0_fS0_,"a",@progbits
	.sectionflags	@""
	.align	4
.nv.constant0._Z10mysgemm_v6ILi128ELi128ELi8ELi8ELi8EEviiifPfS0_fS0_:
	.zero		944


//--------------------- SYMBOLS --------------------------

	.type		.nv.reservedSmem.offset0,@object
	.size		.nv.reservedSmem.offset0,0x4
	.type		.nv.reservedSmem.cap,@object
	.size		.nv.reservedSmem.cap,0x4
